	.headerflags	@"EF_CUDA_TEXMODE_UNIFIED EF_CUDA_64BIT_ADDRESS EF_CUDA_SM86 EF_CUDA_VIRTUAL_SM(EF_CUDA_SM86)"
	.elftype	@"ET_EXEC"


//--------------------- .nv.info                  --------------------------
	.section	.nv.info,"",@"SHT_CUDA_INFO"
	.align	4


	//----- nvinfo : EIATTR_REGCOUNT
	.align		4
        /*0000*/ 	.byte	0x04, 0x2f
        /*0002*/ 	.short	(.L_2 - .L_1)
	.align		4
.L_1:
        /*0004*/ 	.word	index@(triton_red_fused__to_copy_add_amax_amin_clamp_mul_native_layer_norm_reciprocal_1)
        /*0008*/ 	.word	0x00000026


	//----- nvinfo : EIATTR_MIN_STACK_SIZE
	.align		4
.L_2:
        /*000c*/ 	.byte	0x04, 0x12
        /*000e*/ 	.short	(.L_4 - .L_3)
	.align		4
.L_3:
        /*0010*/ 	.word	index@(triton_red_fused__to_copy_add_amax_amin_clamp_mul_native_layer_norm_reciprocal_1)
        /*0014*/ 	.word	0x00000000


	//----- nvinfo : EIATTR_FRAME_SIZE
	.align		4
.L_4:
        /*0018*/ 	.byte	0x04, 0x11
        /*001a*/ 	.short	(.L_6 - .L_5)
	.align		4
.L_5:
        /*001c*/ 	.word	index@(triton_red_fused__to_copy_add_amax_amin_clamp_mul_native_layer_norm_reciprocal_1)
        /*0020*/ 	.word	0x00000000


	//----- nvinfo : EIATTR_MIN_STACK_SIZE
	.align		4
.L_6:
        /*0024*/ 	.byte	0x04, 0x12
        /*0026*/ 	.short	(.L_8 - .L_7)
	.align		4
.L_7:
        /*0028*/ 	.word	index@(triton_red_fused__to_copy_add_amax_amin_clamp_mul_native_layer_norm_reciprocal_1)
        /*002c*/ 	.word	0x00000000
.L_8:


//--------------------- .nv.info.triton_red_fused__to_copy_add_amax_amin_clamp_mul_native_layer_norm_reciprocal_1 --------------------------
	.section	.nv.info.triton_red_fused__to_copy_add_amax_amin_clamp_mul_native_layer_norm_reciprocal_1,"",@"SHT_CUDA_INFO"
	.sectionflags	@""
	.align	4


	//----- nvinfo : EIATTR_CUDA_API_VERSION
	.align		4
        /*0000*/ 	.byte	0x04, 0x37
        /*0002*/ 	.short	(.L_10 - .L_9)
.L_9:
        /*0004*/ 	.word	0x0000007c


	//----- nvinfo : EIATTR_SW2861232_WAR
	.align		4
.L_10:
        /*0008*/ 	.byte	0x01, 0x35
	.zero		2


	//----- nvinfo : EIATTR_PARAM_CBANK
	.align		4
        /*000c*/ 	.byte	0x04, 0x0a
        /*000e*/ 	.short	(.L_12 - .L_11)
	.align		4
.L_11:
        /*0010*/ 	.word	index@(.nv.constant0.triton_red_fused__to_copy_add_amax_amin_clamp_mul_native_layer_norm_reciprocal_1)
        /*0014*/ 	.short	0x0160
        /*0016*/ 	.short	0x0090


	//----- nvinfo : EIATTR_CBANK_PARAM_SIZE
	.align		4
.L_12:
        /*0018*/ 	.byte	0x03, 0x19
        /*001a*/ 	.short	0x0090


	//----- nvinfo : EIATTR_KPARAM_INFO
	.align		4
        /*001c*/ 	.byte	0x04, 0x17
        /*001e*/ 	.short	(.L_14 - .L_13)
.L_13:
        /*0020*/ 	.word	0x00000000
        /*0024*/ 	.short	0x0012
        /*0026*/ 	.short	0x0088
        /*0028*/ 	.byte	0x00, 0xf4, 0x21, 0x00


	//----- nvinfo : EIATTR_KPARAM_INFO
	.align		4
.L_14:
        /*002c*/ 	.byte	0x04, 0x17
        /*002e*/ 	.short	(.L_16 - .L_15)
.L_15:
        /*0030*/ 	.word	0x00000000
        /*0034*/ 	.short	0x0011
        /*0036*/ 	.short	0x0084
        /*0038*/ 	.byte	0x00, 0xf0, 0x11, 0x00


	//----- nvinfo : EIATTR_KPARAM_INFO
	.align		4
.L_16:
        /*003c*/ 	.byte	0x04, 0x17
        /*003e*/ 	.short	(.L_18 - .L_17)
.L_17:
        /*0040*/ 	.word	0x00000000
        /*0044*/ 	.short	0x0010
        /*0046*/ 	.short	0x0080
        /*0048*/ 	.byte	0x00, 0xf0, 0x11, 0x00


	//----- nvinfo : EIATTR_KPARAM_INFO
	.align		4
.L_18:
        /*004c*/ 	.byte	0x04, 0x17
        /*004e*/ 	.short	(.L_20 - .L_19)
.L_19:
        /*0050*/ 	.word	0x00000000
        /*0054*/ 	.short	0x000f
        /*0056*/ 	.short	0x0078
        /*0058*/ 	.byte	0x00, 0xf4, 0x21, 0x00


	//----- nvinfo : EIATTR_KPARAM_INFO
	.align		4
.L_20:
        /*005c*/ 	.byte	0x04, 0x17
        /*005e*/ 	.short	(.L_22 - .L_21)
.L_21:
        /*0060*/ 	.word	0x00000000
        /*0064*/ 	.short	0x000e
        /*0066*/ 	.short	0x0070
        /*0068*/ 	.byte	0x00, 0xf4, 0x21, 0x00


	//----- nvinfo : EIATTR_KPARAM_INFO
	.align		4
.L_22:
        /*006c*/ 	.byte	0x04, 0x17
        /*006e*/ 	.short	(.L_24 - .L_23)
.L_23:
        /*0070*/ 	.word	0x00000000
        /*0074*/ 	.short	0x000d
        /*0076*/ 	.short	0x0068
        /*0078*/ 	.byte	0x00, 0xf4, 0x21, 0x00


	//----- nvinfo : EIATTR_KPARAM_INFO
	.align		4
.L_24:
        /*007c*/ 	.byte	0x04, 0x17
        /*007e*/ 	.short	(.L_26 - .L_25)
.L_25:
        /*0080*/ 	.word	0x00000000
        /*0084*/ 	.short	0x000c
        /*0086*/ 	.short	0x0060
        /*0088*/ 	.byte	0x00, 0xf4, 0x21, 0x00


	//----- nvinfo : EIATTR_KPARAM_INFO
	.align		4
.L_26:
        /*008c*/ 	.byte	0x04, 0x17
        /*008e*/ 	.short	(.L_28 - .L_27)
.L_27:
        /*0090*/ 	.word	0x00000000
        /*0094*/ 	.short	0x000b
        /*0096*/ 	.short	0x0058
        /*0098*/ 	.byte	0x00, 0xf4, 0x21, 0x00


	//----- nvinfo : EIATTR_KPARAM_INFO
	.align		4
.L_28:
        /*009c*/ 	.byte	0x04, 0x17
        /*009e*/ 	.short	(.L_30 - .L_29)
.L_29:
        /*00a0*/ 	.word	0x00000000
        /*00a4*/ 	.short	0x000a
        /*00a6*/ 	.short	0x0050
        /*00a8*/ 	.byte	0x00, 0xf4, 0x21, 0x00


	//----- nvinfo : EIATTR_KPARAM_INFO
	.align		4
.L_30:
        /*00ac*/ 	.byte	0x04, 0x17
        /*00ae*/ 	.short	(.L_32 - .L_31)
.L_31:
        /*00b0*/ 	.word	0x00000000
        /*00b4*/ 	.short	0x0009
        /*00b6*/ 	.short	0x0048
        /*00b8*/ 	.byte	0x00, 0xf4, 0x21, 0x00


	//----- nvinfo : EIATTR_KPARAM_INFO
	.align		4
.L_32:
        /*00bc*/ 	.byte	0x04, 0x17
        /*00be*/ 	.short	(.L_34 - .L_33)
.L_33:
        /*00c0*/ 	.word	0x00000000
        /*00c4*/ 	.short	0x0008
        /*00c6*/ 	.short	0x0040
        /*00c8*/ 	.byte	0x00, 0xf4, 0x21, 0x00


	//----- nvinfo : EIATTR_KPARAM_INFO
	.align		4
.L_34:
        /*00cc*/ 	.byte	0x04, 0x17
        /*00ce*/ 	.short	(.L_36 - .L_35)
.L_35:
        /*00d0*/ 	.word	0x00000000
        /*00d4*/ 	.short	0x0007
        /*00d6*/ 	.short	0x0038
        /*00d8*/ 	.byte	0x00, 0xf4, 0x21, 0x00


	//----- nvinfo : EIATTR_KPARAM_INFO
	.align		4
.L_36:
        /*00dc*/ 	.byte	0x04, 0x17
        /*00de*/ 	.short	(.L_38 - .L_37)
.L_37:
        /*00e0*/ 	.word	0x00000000
        /*00e4*/ 	.short	0x0006
        /*00e6*/ 	.short	0x0030
        /*00e8*/ 	.byte	0x00, 0xf4, 0x21, 0x00


	//----- nvinfo : EIATTR_KPARAM_INFO
	.align		4
.L_38:
        /*00ec*/ 	.byte	0x04, 0x17
        /*00ee*/ 	.short	(.L_40 - .L_39)
.L_39:
        /*00f0*/ 	.word	0x00000000
        /*00f4*/ 	.short	0x0005
        /*00f6*/ 	.short	0x0028
        /*00f8*/ 	.byte	0x00, 0xf4, 0x21, 0x00


	//----- nvinfo : EIATTR_KPARAM_INFO
	.align		4
.L_40:
        /*00fc*/ 	.byte	0x04, 0x17
        /*00fe*/ 	.short	(.L_42 - .L_41)
.L_41:
        /*0100*/ 	.word	0x00000000
        /*0104*/ 	.short	0x0004
        /*0106*/ 	.short	0x0020
        /*0108*/ 	.byte	0x00, 0xf4, 0x21, 0x00


	//----- nvinfo : EIATTR_KPARAM_INFO
	.align		4
.L_42:
        /*010c*/ 	.byte	0x04, 0x17
        /*010e*/ 	.short	(.L_44 - .L_43)
.L_43:
        /*0110*/ 	.word	0x00000000
        /*0114*/ 	.short	0x0003
        /*0116*/ 	.short	0x0018
        /*0118*/ 	.byte	0x00, 0xf4, 0x21, 0x00


	//----- nvinfo : EIATTR_KPARAM_INFO
	.align		4
.L_44:
        /*011c*/ 	.byte	0x04, 0x17
        /*011e*/ 	.short	(.L_46 - .L_45)
.L_45:
        /*0120*/ 	.word	0x00000000
        /*0124*/ 	.short	0x0002
        /*0126*/ 	.short	0x0010
        /*0128*/ 	.byte	0x00, 0xf4, 0x21, 0x00


	//----- nvinfo : EIATTR_KPARAM_INFO
	.align		4
.L_46:
        /*012c*/ 	.byte	0x04, 0x17
        /*012e*/ 	.short	(.L_48 - .L_47)
.L_47:
        /*0130*/ 	.word	0x00000000
        /*0134*/ 	.short	0x0001
        /*0136*/ 	.short	0x0008
        /*0138*/ 	.byte	0x00, 0xf4, 0x21, 0x00


	//----- nvinfo : EIATTR_KPARAM_INFO
	.align		4
.L_48:
        /*013c*/ 	.byte	0x04, 0x17
        /*013e*/ 	.short	(.L_50 - .L_49)
.L_49:
        /*0140*/ 	.word	0x00000000
        /*0144*/ 	.short	0x0000
        /*0146*/ 	.short	0x0000
        /*0148*/ 	.byte	0x00, 0xf4, 0x21, 0x00


	//----- nvinfo : EIATTR_MAXREG_COUNT
	.align		4
.L_50:
        /*014c*/ 	.byte	0x03, 0x1b
        /*014e*/ 	.short	0x00ff


	//----- nvinfo : EIATTR_COOP_GROUP_MASK_REGIDS
	.align		4
        /*0150*/ 	.byte	0x04, 0x29
        /*0152*/ 	.short	(.L_52 - .L_51)


	//   ....[0]....
.L_51:
        /*0154*/ 	.word	0xffffffff


	//   ....[1]....
        /*0158*/ 	.word	0xffffffff


	//   ....[2]....
        /*015c*/ 	.word	0xffffffff


	//   ....[3]....
        /*0160*/ 	.word	0xffffffff


	//   ....[4]....
        /*0164*/ 	.word	0xffffffff


	//----- nvinfo : EIATTR_COOP_GROUP_INSTR_OFFSETS
	.align		4
.L_52:
        /*0168*/ 	.byte	0x04, 0x28
        /*016a*/ 	.short	(.L_54 - .L_53)


	//   ....[0]....
.L_53:
        /*016c*/ 	.word	0x000008d0


	//   ....[1]....
        /*0170*/ 	.word	0x00000c20


	//   ....[2]....
        /*0174*/ 	.word	0x00000c90


	//   ....[3]....
        /*0178*/ 	.word	0x000015a0


	//   ....[4]....
        /*017c*/ 	.word	0x000015e0


	//----- nvinfo : EIATTR_EXIT_INSTR_OFFSETS
	.align		4
.L_54:
        /*0180*/ 	.byte	0x04, 0x1c
        /*0182*/ 	.short	(.L_56 - .L_55)


	//   ....[0]....
.L_55:
        /*0184*/ 	.word	0x00001e00


	//----- nvinfo : EIATTR_REQNTID
	.align		4
.L_56:
        /*0188*/ 	.byte	0x04, 0x10
        /*018a*/ 	.short	(.L_58 - .L_57)
.L_57:
        /*018c*/ 	.word	0x00000080
        /*0190*/ 	.word	0x00000001
        /*0194*/ 	.word	0x00000001
.L_58:


//--------------------- .nv.callgraph             --------------------------
	.section	.nv.callgraph,"",@"SHT_CUDA_CALLGRAPH"
	.align	4
	.sectionentsize	8
	.align		4
        /*0000*/ 	.word	0x00000000
	.align		4
        /*0004*/ 	.word	0xffffffff
	.align		4
        /*0008*/ 	.word	0x00000000
	.align		4
        /*000c*/ 	.word	0xfffffffe
	.align		4
        /*0010*/ 	.word	0x00000000
	.align		4
        /*0014*/ 	.word	0xfffffffd
	.align		4
        /*0018*/ 	.word	0x00000000
	.align		4
        /*001c*/ 	.word	0xfffffffc


//--------------------- .nv.rel.action            --------------------------
	.section	.nv.rel.action,"",@"SHT_CUDA_RELOCINFO"
	.align	8
	.sectionentsize	8
        /*0000*/ 	.byte	0x73, 0x00, 0x00, 0x00, 0x00, 0x00, 0x00, 0x00, 0x00, 0x00, 0x00, 0x11, 0x25, 0x00, 0x05, 0x36


//--------------------- .nv.constant4             --------------------------
	.section	.nv.constant4,"a",@progbits
	.align	8
	.align		8
.nv.constant4:
        /*0000*/ 	.dword	_$_str


//--------------------- .nv.constant0.triton_red_fused__to_copy_add_amax_amin_clamp_mul_native_layer_norm_reciprocal_1 --------------------------
	.section	.nv.constant0.triton_red_fused__to_copy_add_amax_amin_clamp_mul_native_layer_norm_reciprocal_1,"a",@progbits
	.sectionflags	@""
	.align	4
.nv.constant0.triton_red_fused__to_copy_add_amax_amin_clamp_mul_native_layer_norm_reciprocal_1:
	.zero		496


//--------------------- .text.triton_red_fused__to_copy_add_amax_amin_clamp_mul_native_layer_norm_reciprocal_1 --------------------------
	.section	.text.triton_red_fused__to_copy_add_amax_amin_clamp_mul_native_layer_norm_reciprocal_1,"ax",@progbits
	.sectionflags	@"SHF_BARRIERS=1"
	.sectioninfo	@"SHI_REGISTERS=38"
	.align	128
        .global         triton_red_fused__to_copy_add_amax_amin_clamp_mul_native_layer_norm_reciprocal_1
        .type           triton_red_fused__to_copy_add_amax_amin_clamp_mul_native_layer_norm_reciprocal_1,@function
        .size           triton_red_fused__to_copy_add_amax_amin_clamp_mul_native_layer_norm_reciprocal_1,(.L_x_4 - triton_red_fused__to_copy_add_amax_amin_clamp_mul_native_layer_norm_reciprocal_1)
        .other          triton_red_fused__to_copy_add_amax_amin_clamp_mul_native_layer_norm_reciprocal_1,@"STO_CUDA_ENTRY STV_DEFAULT"
triton_red_fused__to_copy_add_amax_amin_clamp_mul_native_layer_norm_reciprocal_1:
.text.triton_red_fused__to_copy_add_amax_amin_clamp_mul_native_layer_norm_reciprocal_1:
[----:B------:R-:W-:Y:S02]  /*0000*/  IMAD.MOV.U32 R1, RZ, RZ, c[0x0][0x28] ;  /* 0x00000a00ff017624 */ /* 0x000fe400078e00ff */
[----:B------:R-:W0:Y:S01]  /*0010*/  S2R R2, SR_TID.X ;  /* 0x0000000000027919 */ /* 0x000e220000002100 */
[----:B------:R-:W-:Y:S01]  /*0020*/  IMAD.MOV.U32 R3, RZ, RZ, 0x2 ;  /* 0x00000002ff037424 */ /* 0x000fe200078e00ff */
[----:B------:R-:W-:Y:S01]  /*0030*/  CS2R R8, SRZ ;  /* 0x0000000000087805 */ /* 0x000fe2000001ff00 */
[----:B------:R-:W-:Y:S01]  /*0040*/  ULDC.64 UR6, c[0x0][0x118] ;  /* 0x0000460000067ab9 */ /* 0x000fe20000000a00 */
[----:B------:R-:W1:Y:S01]  /*0050*/  S2R R4, SR_CTAID.X ;  /* 0x0000000000047919 */ /* 0x000e620000002500 */
[----:B0-----:R-:W-:Y:S01]  /*0060*/  SHF.R.U32.HI R5, RZ, 0x1, R2 ;  /* 0x00000001ff057819 */ /* 0x001fe20000011602 */
[----:B------:R-:W-:Y:S02]  /*0070*/  IMAD.SHL.U32 R2, R2, 0x4, RZ ;  /* 0x0000000402027824 */ /* 0x000fe400078e00ff */
[----:B-1----:R-:W-:Y:S01]  /*0080*/  IMAD.SHL.U32 R32, R4, 0x40, RZ ;  /* 0x0000004004207824 */ /* 0x002fe200078e00ff */
[----:B------:R-:W-:Y:S02]  /*0090*/  SGXT.U32 R5, R5, 0x6 ;  /* 0x000000060505781a */ /* 0x000fe40000000000 */
[----:B------:R-:W-:-:S02]  /*00a0*/  LOP3.LUT R7, R2, 0x4, RZ, 0xc0, !PT ;  /* 0x0000000402077812 */ /* 0x000fc400078ec0ff */
[----:B------:R-:W-:-:S04]  /*00b0*/  LOP3.LUT R0, R5, R32, RZ, 0xfc, !PT ;  /* 0x0000002005007212 */ /* 0x000fc800078efcff */
[C---:B------:R-:W-:Y:S01]  /*00c0*/  ISETP.GE.AND P1, PT, R0.reuse, 0x1010, PT ;  /* 0x000010100000780c */ /* 0x040fe20003f26270 */
[----:B------:R-:W-:-:S04]  /*00d0*/  IMAD R2, R0, 0xc00, R7 ;  /* 0x00000c0000027824 */ /* 0x000fc800078e0207 */
[----:B------:R-:W-:-:S08]  /*00e0*/  IMAD.WIDE R2, R2, R3, c[0x0][0x160] ;  /* 0x0000580002027625 */ /* 0x000fd000078e0203 */
[----:B------:R-:W2:Y:S01]  /*00f0*/  @!P1 LDG.E.EL.64 R8, [R2.64] ;  /* 0x0000000602089981 */ /* 0x000ea2000c2e1b00 */
[----:B------:R-:W-:Y:S01]  /*0100*/  IMAD R4, R4, 0x40, R5 ;  /* 0x0000004004047824 */ /* 0x000fe200078e0205 */
[----:B------:R-:W-:Y:S01]  /*0110*/  ISETP.LT.AND P0, PT, R0, 0x1010, PT ;  /* 0x000010100000780c */ /* 0x000fe20003f01270 */
[----:B------:R-:W-:Y:S01]  /*0120*/  IMAD.MOV.U32 R14, RZ, RZ, RZ ;  /* 0x000000ffff0e7224 */ /* 0x000fe200078e00ff */
[----:B------:R-:W-:Y:S01]  /*0130*/  UMOV UR4, URZ ;  /* 0x0000003f00047c82 */ /* 0x000fe20008000000 */
[----:B------:R-:W-:Y:S01]  /*0140*/  IMAD R0, R4, 0xc00, R7 ;  /* 0x00000c0004007824 */ /* 0x000fe200078e0207 */
[----:B------:R-:W-:Y:S01]  /*0150*/  SEL R7, RZ, 0x3f800000, !P0 ;  /* 0x3f800000ff077807 */ /* 0x000fe20004000000 */
[----:B------:R-:W-:Y:S01]  /*0160*/  IMAD.MOV.U32 R13, RZ, RZ, RZ ;  /* 0x000000ffff0d7224 */ /* 0x000fe200078e00ff */
[----:B------:R-:W-:Y:S01]  /*0170*/  UMOV UR5, URZ ;  /* 0x0000003f00057c82 */ /* 0x000fe20008000000 */
[----:B------:R-:W-:Y:S01]  /*0180*/  IMAD.MOV.U32 R10, RZ, RZ, RZ ;  /* 0x000000ffff0a7224 */ /* 0x000fe200078e00ff */
[----:B------:R-:W-:Y:S01]  /*0190*/  IADD3 R28, R0, 0x8, RZ ;  /* 0x00000008001c7810 */ /* 0x000fe20007ffe0ff */
[----:B------:R-:W-:-:S02]  /*01a0*/  IMAD.MOV.U32 R4, RZ, RZ, RZ ;  /* 0x000000ffff047224 */ /* 0x000fc400078e00ff */
[--C-:B------:R-:W-:Y:S02]  /*01b0*/  IMAD.MOV.U32 R12, RZ, RZ, R7.reuse ;  /* 0x000000ffff0c7224 */ /* 0x100fe400078e0007 */
[----:B------:R-:W-:Y:S01]  /*01c0*/  IMAD.MOV.U32 R6, RZ, RZ, R7 ;  /* 0x000000ffff067224 */ /* 0x000fe200078e0007 */
[C---:B--2---:R-:W-:Y:S01]  /*01d0*/  PRMT R5, R8.reuse, 0x7632, R5 ;  /* 0x0000763208057816 */ /* 0x044fe20000000005 */
[----:B------:R-:W-:Y:S01]  /*01e0*/  IMAD.U32 R8, R8, 0x10000, RZ ;  /* 0x0001000008087824 */ /* 0x000fe200078e00ff */
[C---:B------:R-:W-:Y:S01]  /*01f0*/  PRMT R11, R9.reuse, 0x7632, R11 ;  /* 0x00007632090b7816 */ /* 0x040fe2000000000b */
[----:B------:R-:W-:Y:S02]  /*0200*/  IMAD.U32 R15, R9, 0x10000, RZ ;  /* 0x00010000090f7824 */ /* 0x000fe400078e00ff */
[----:B------:R-:W-:Y:S01]  /*0210*/  IMAD.U32 R16, R5, 0x10000, RZ ;  /* 0x0001000005107824 */ /* 0x000fe200078e00ff */
[----:B------:R-:W-:Y:S01]  /*0220*/  FSEL R5, R8, RZ, !P1 ;  /* 0x000000ff08057208 */ /* 0x000fe20004800000 */
[----:B------:R-:W-:Y:S01]  /*0230*/  IMAD.U32 R11, R11, 0x10000, RZ ;  /* 0x000100000b0b7824 */ /* 0x000fe200078e00ff */
[----:B------:R-:W-:Y:S01]  /*0240*/  FSEL R8, R15, RZ, !P1 ;  /* 0x000000ff0f087208 */ /* 0x000fe20004800000 */
[----:B------:R-:W-:Y:S01]  /*0250*/  IMAD.MOV.U32 R9, RZ, RZ, R7 ;  /* 0x000000ffff097224 */ /* 0x000fe200078e0007 */
[----:B------:R-:W-:-:S02]  /*0260*/  FSEL R16, R16, RZ, !P1 ;  /* 0x000000ff10107208 */ /* 0x000fc40004800000 */
[----:B------:R-:W-:Y:S02]  /*0270*/  FSEL R11, R11, RZ, !P1 ;  /* 0x000000ff0b0b7208 */ /* 0x000fe40004800000 */
.L_x_0:
[----:B------:R-:W-:Y:S01]  /*0280*/  IADD3 R20, R28, UR4, RZ ;  /* 0x000000041c147c10 */ /* 0x000fe2000fffe0ff */
[----:B------:R-:W-:Y:S01]  /*0290*/  IMAD.MOV.U32 R21, RZ, RZ, 0x2 ;  /* 0x00000002ff157424 */ /* 0x000fe200078e00ff */
[----:B------:R-:W-:-:S03]  /*02a0*/  CS2R R2, SRZ ;  /* 0x0000000000027805 */ /* 0x000fc6000001ff00 */
[----:B------:R-:W-:-:S05]  /*02b0*/  IMAD.WIDE R20, R20, R21, c[0x0][0x160] ;  /* 0x0000580014147625 */ /* 0x000fca00078e0215 */
[----:B------:R0:W2:Y:S01]  /*02c0*/  @!P1 LDG.E.EL.64 R2, [R20.64] ;  /* 0x0000000614029981 */ /* 0x0000a2000c2e1b00 */
[----:B------:R-:W-:Y:S01]  /*02d0*/  FADD R19, R6, 1 ;  /* 0x3f80000006137421 */ /* 0x000fe20000000000 */
[----:B------:R-:W-:Y:S01]  /*02e0*/  FADD R18, R9, 1 ;  /* 0x3f80000009127421 */ /* 0x000fe20000000000 */
[----:B------:R-:W-:Y:S01]  /*02f0*/  FADD R22, R7, 1 ;  /* 0x3f80000007167421 */ /* 0x000fe20000000000 */
[----:B------:R-:W-:Y:S01]  /*0300*/  FADD R25, R12, 1 ;  /* 0x3f8000000c197421 */ /* 0x000fe20000000000 */
[C---:B------:R-:W-:Y:S01]  /*0310*/  FMUL R24, R19.reuse, 0.25 ;  /* 0x3e80000013187820 */ /* 0x040fe20000400000 */
[C---:B------:R-:W-:Y:S01]  /*0320*/  FSETP.GEU.AND P0, PT, |R19|.reuse, 1.175494350822287508e-38, PT ;  /* 0x008000001300780b */ /* 0x040fe20003f0e200 */
[----:B------:R-:W-:Y:S01]  /*0330*/  FMUL R27, R22, 0.25 ;  /* 0x3e800000161b7820 */ /* 0x000fe20000400000 */
[----:B------:R-:W-:Y:S01]  /*0340*/  FSETP.GT.AND P6, PT, |R19|, 8.50705917302346158658e+37, PT ;  /* 0x7e8000001300780b */ /* 0x000fe20003fc4200 */
[----:B------:R-:W-:Y:S01]  /*0350*/  FMUL R26, R25, 0.25 ;  /* 0x3e800000191a7820 */ /* 0x000fe20000400000 */
[C---:B0-----:R-:W-:Y:S01]  /*0360*/  FMUL R21, R18.reuse, 0.25 ;  /* 0x3e80000012157820 */ /* 0x041fe20000400000 */
[----:B------:R-:W-:Y:S01]  /*0370*/  FSETP.GT.AND P2, PT, |R18|, 8.50705917302346158658e+37, PT ;  /* 0x7e8000001200780b */ /* 0x000fe20003f44200 */
[----:B------:R-:W-:Y:S01]  /*0380*/  UIADD3 UR4, UP0, UR4, 0x8, URZ ;  /* 0x0000000804047890 */ /* 0x000fe2000ff1e03f */
[----:B------:R-:W-:-:S02]  /*0390*/  FSEL R23, R24, R19, P6 ;  /* 0x0000001318177208 */ /* 0x000fc40003000000 */
[----:B------:R-:W-:Y:S01]  /*03a0*/  FSEL R30, R21, R18, P2 ;  /* 0x00000012151e7208 */ /* 0x000fe20001000000 */
[----:B------:R-:W-:Y:S01]  /*03b0*/  UIADD3.X UR5, URZ, UR5, URZ, UP0, !UPT ;  /* 0x000000053f057290 */ /* 0x000fe200087fe43f */
[C---:B------:R-:W-:Y:S01]  /*03c0*/  FSETP.GT.AND P4, PT, |R22|.reuse, 8.50705917302346158658e+37, PT ;  /* 0x7e8000001600780b */ /* 0x040fe20003f84200 */
[----:B------:R-:W-:Y:S01]  /*03d0*/  UISETP.GE.U32.AND UP0, UPT, UR4, 0xbf8, UPT ;  /* 0x00000bf80400788c */ /* 0x000fe2000bf06070 */
[----:B------:R-:W-:Y:S01]  /*03e0*/  @!P0 FMUL R23, R23, 16777216 ;  /* 0x4b80000017178820 */ /* 0x000fe20000400000 */
[----:B------:R-:W-:Y:S02]  /*03f0*/  FSETP.GEU.AND P5, PT, |R22|, 1.175494350822287508e-38, PT ;  /* 0x008000001600780b */ /* 0x000fe40003fae200 */
[----:B------:R-:W-:Y:S01]  /*0400*/  FSETP.GEU.AND P3, PT, |R18|, 1.175494350822287508e-38, PT ;  /* 0x008000001200780b */ /* 0x000fe20003f6e200 */
[----:B------:R-:W-:Y:S01]  /*0410*/  UISETP.GE.U32.AND.EX UP0, UPT, UR5, URZ, UPT, UP0 ;  /* 0x0000003f0500728c */ /* 0x000fe2000bf06100 */
[----:B------:R-:W-:Y:S01]  /*0420*/  FSEL R29, R27, R22, P4 ;  /* 0x000000161b1d7208 */ /* 0x000fe20002000000 */
[----:B------:R-:W0:Y:S01]  /*0430*/  MUFU.RCP R23, R23 ;  /* 0x0000001700177308 */ /* 0x000e220000001000 */
[----:B------:R-:W-:-:S02]  /*0440*/  FSEL R7, R22, R7, !P1 ;  /* 0x0000000716077208 */ /* 0x000fc40004800000 */
[----:B------:R-:W-:Y:S02]  /*0450*/  FSEL R12, R25, R12, !P1 ;  /* 0x0000000c190c7208 */ /* 0x000fe40004800000 */
[----:B------:R-:W-:Y:S02]  /*0460*/  FSEL R6, R19, R6, !P1 ;  /* 0x0000000613067208 */ /* 0x000fe40004800000 */
[----:B------:R-:W-:Y:S01]  /*0470*/  FSEL R9, R18, R9, !P1 ;  /* 0x0000000912097208 */ /* 0x000fe20004800000 */
[----:B------:R-:W-:Y:S02]  /*0480*/  @!P5 FMUL R29, R29, 16777216 ;  /* 0x4b8000001d1dd820 */ /* 0x000fe40000400000 */
[----:B------:R-:W-:Y:S01]  /*0490*/  @!P3 FMUL R30, R30, 16777216 ;  /* 0x4b8000001e1eb820 */ /* 0x000fe20000400000 */
[C---:B--2---:R-:W-:Y:S01]  /*04a0*/  IMAD.U32 R15, R3.reuse, 0x10000, RZ ;  /* 0x00010000030f7824 */ /* 0x044fe200078e00ff */
[C---:B------:R-:W-:Y:S01]  /*04b0*/  PRMT R27, R2.reuse, 0x7632, R27 ;  /* 0x00007632021b7816 */ /* 0x040fe2000000001b */
[----:B------:R-:W-:Y:S01]  /*04c0*/  IMAD.U32 R22, R2, 0x10000, RZ ;  /* 0x0001000002167824 */ /* 0x000fe200078e00ff */
[----:B------:R-:W-:Y:S01]  /*04d0*/  PRMT R24, R3, 0x7632, R24 ;  /* 0x0000763203187816 */ /* 0x000fe20000000018 */
[----:B------:R-:W-:Y:S01]  /*04e0*/  FADD R17, R15, -R8 ;  /* 0x800000080f117221 */ /* 0x000fe20000000000 */
[----:B------:R1:W-:Y:S01]  /*04f0*/  MUFU.RCP R2, R29 ;  /* 0x0000001d00027308 */ /* 0x0003e20000001000 */
[----:B------:R-:W-:-:S02]  /*0500*/  IMAD.U32 R27, R27, 0x10000, RZ ;  /* 0x000100001b1b7824 */ /* 0x000fc400078e00ff */
[----:B------:R-:W-:Y:S01]  /*0510*/  FMUL R20, R17, 0.25 ;  /* 0x3e80000011147820 */ /* 0x000fe20000400000 */
[----:B------:R-:W-:-:S04]  /*0520*/  IMAD.U32 R24, R24, 0x10000, RZ ;  /* 0x0001000018187824 */ /* 0x000fc800078e00ff */
[----:B------:R-:W-:Y:S01]  /*0530*/  FSEL R21, R20, R17, P6 ;  /* 0x0000001114157208 */ /* 0x000fe20003000000 */
[----:B------:R-:W-:Y:S01]  /*0540*/  FADD R3, R24, -R11 ;  /* 0x8000000b18037221 */ /* 0x000fe20000000000 */
[----:B------:R-:W-:Y:S01]  /*0550*/  FSETP.GT.AND P6, PT, |R25|, 8.50705917302346158658e+37, PT ;  /* 0x7e8000001900780b */ /* 0x000fe20003fc4200 */
[----:B------:R2:W3:Y:S02]  /*0560*/  MUFU.RCP R20, R30 ;  /* 0x0000001e00147308 */ /* 0x0004e40000001000 */
[----:B------:R-:W-:Y:S01]  /*0570*/  @!P0 FMUL R21, R21, 16777216 ;  /* 0x4b80000015158820 */ /* 0x000fe20000400000 */
[----:B------:R-:W-:Y:S01]  /*0580*/  FSETP.GEU.AND P0, PT, |R25|, 1.175494350822287508e-38, PT ;  /* 0x008000001900780b */ /* 0x000fe20003f0e200 */
[----:B------:R-:W-:Y:S01]  /*0590*/  FMUL R34, R3, 0.25 ;  /* 0x3e80000003227820 */ /* 0x000fe20000400000 */
[----:B------:R-:W-:Y:S01]  /*05a0*/  FSEL R31, R26, R25, P6 ;  /* 0x000000191a1f7208 */ /* 0x000fe20003000000 */
[----:B------:R-:W-:Y:S01]  /*05b0*/  FADD R26, R27, -R16 ;  /* 0x800000101b1a7221 */ /* 0x000fe20000000000 */
[----:B------:R-:W-:Y:S01]  /*05c0*/  FADD R25, R22, -R5 ;  /* 0x8000000516197221 */ /* 0x000fe20000000000 */
[----:B0-----:R-:W-:Y:S01]  /*05d0*/  FFMA R23, R23, R21, R8 ;  /* 0x0000001517177223 */ /* 0x001fe20000000008 */
[----:B------:R-:W-:Y:S01]  /*05e0*/  FSEL R34, R34, R3, P2 ;  /* 0x0000000322227208 */ /* 0x000fe20001000000 */
[----:B-1----:R-:W-:Y:S01]  /*05f0*/  FMUL R29, R26, 0.25 ;  /* 0x3e8000001a1d7820 */ /* 0x002fe20000400000 */
[----:B--2---:R-:W-:Y:S01]  /*0600*/  FMUL R30, R25, 0.25 ;  /* 0x3e800000191e7820 */ /* 0x004fe20000400000 */
[----:B------:R-:W-:Y:S01]  /*0610*/  FADD R15, R15, -R23 ;  /* 0x800000170f0f7221 */ /* 0x000fe20000000000 */
[----:B------:R-:W-:Y:S01]  /*0620*/  FSEL R8, R23, R8, !P1 ;  /* 0x0000000817087208 */ /* 0x000fe20004800000 */
[----:B------:R-:W-:Y:S01]  /*0630*/  @!P3 FMUL R34, R34, 16777216 ;  /* 0x4b8000002222b820 */ /* 0x000fe20000400000 */
[----:B------:R-:W-:Y:S01]  /*0640*/  FSEL R29, R29, R26, P6 ;  /* 0x0000001a1d1d7208 */ /* 0x000fe20003000000 */
[----:B------:R-:W-:Y:S01]  /*0650*/  @!P0 FMUL R31, R31, 16777216 ;  /* 0x4b8000001f1f8820 */ /* 0x000fe20000400000 */
[----:B------:R-:W-:Y:S01]  /*0660*/  FSEL R30, R30, R25, P4 ;  /* 0x000000191e1e7208 */ /* 0x000fe20002000000 */
[----:B---3--:R-:W-:Y:S01]  /*0670*/  FFMA R20, R20, R34, R11 ;  /* 0x0000002214147223 */ /* 0x008fe2000000000b */
[----:B------:R-:W-:Y:S01]  /*0680*/  @!P1 FFMA R10, R17, R15, R10 ;  /* 0x0000000f110a9223 */ /* 0x000fe2000000000a */
[----:B------:R-:W0:Y:S01]  /*0690*/  MUFU.RCP R21, R31 ;  /* 0x0000001f00157308 */ /* 0x000e220000001000 */
[----:B------:R-:W-:Y:S01]  /*06a0*/  @!P0 FMUL R29, R29, 16777216 ;  /* 0x4b8000001d1d8820 */ /* 0x000fe20000400000 */
[----:B------:R-:W-:Y:S01]  /*06b0*/  PLOP3.LUT P0, PT, PT, PT, UP0, 0x80, 0x0 ;  /* 0x000000000000781c */ /* 0x000fe20003f0f008 */
[----:B------:R-:W-:Y:S01]  /*06c0*/  @!P5 FMUL R30, R30, 16777216 ;  /* 0x4b8000001e1ed820 */ /* 0x000fe20000400000 */
[----:B------:R-:W-:Y:S01]  /*06d0*/  FADD R24, R24, -R20 ;  /* 0x8000001418187221 */ /* 0x000fe20000000000 */
[----:B------:R-:W-:-:S02]  /*06e0*/  FSEL R11, R20, R11, !P1 ;  /* 0x0000000b140b7208 */ /* 0x000fc40004800000 */
[----:B------:R-:W-:Y:S01]  /*06f0*/  FFMA R2, R2, R30, R5 ;  /* 0x0000001e02027223 */ /* 0x000fe20000000005 */
[----:B------:R-:W-:-:S03]  /*0700*/  @!P1 FFMA R4, R3, R24, R4 ;  /* 0x0000001803049223 */ /* 0x000fc60000000004 */
[----:B------:R-:W-:Y:S01]  /*0710*/  FADD R22, R22, -R2 ;  /* 0x8000000216167221 */ /* 0x000fe20000000000 */
[----:B------:R-:W-:-:S03]  /*0720*/  FSEL R5, R2, R5, !P1 ;  /* 0x0000000502057208 */ /* 0x000fc60004800000 */
[----:B------:R-:W-:Y:S01]  /*0730*/  @!P1 FFMA R14, R25, R22, R14 ;  /* 0x00000016190e9223 */ /* 0x000fe2000000000e */
[----:B0-----:R-:W-:-:S04]  /*0740*/  FFMA R21, R21, R29, R16 ;  /* 0x0000001d15157223 */ /* 0x001fc80000000010 */
[----:B------:R-:W-:Y:S01]  /*0750*/  FADD R27, R27, -R21 ;  /* 0x800000151b1b7221 */ /* 0x000fe20000000000 */
[----:B------:R-:W-:-:S03]  /*0760*/  FSEL R16, R21, R16, !P1 ;  /* 0x0000001015107208 */ /* 0x000fc60004800000 */
[----:B------:R-:W-:Y:S01]  /*0770*/  @!P1 FFMA R13, R26, R27, R13 ;  /* 0x0000001b1a0d9223 */ /* 0x000fe2000000000d */
[----:B------:R-:W-:Y:S05]  /*0780*/  @!P0 BRA `(.L_x_0) ;  /* 0xfffffaf000008947 */ /* 0x000fea000383ffff */
[----:B------:R-:W-:Y:S01]  /*0790*/  FADD R3, R7, R12 ;  /* 0x0000000c07037221 */ /* 0x000fe20000000000 */
[----:B------:R-:W-:Y:S01]  /*07a0*/  FMUL R17, R12, 0.25 ;  /* 0x3e8000000c117820 */ /* 0x000fe20000400000 */
[----:B------:R-:W-:Y:S01]  /*07b0*/  FADD R13, R14, R13 ;  /* 0x0000000d0e0d7221 */ /* 0x000fe20000000000 */
[C---:B------:R-:W-:Y:S01]  /*07c0*/  FMUL R21, R6.reuse, 0.25 ;  /* 0x3e80000006157820 */ /* 0x040fe20000400000 */
[C---:B------:R-:W-:Y:S01]  /*07d0*/  FMUL R18, R3.reuse, 0.25 ;  /* 0x3e80000003127820 */ /* 0x040fe20000400000 */
[C---:B------:R-:W-:Y:S01]  /*07e0*/  FSETP.GEU.AND P5, PT, |R3|.reuse, 1.175494350822287508e-38, PT ;  /* 0x008000000300780b */ /* 0x040fe20003fae200 */
[----:B------:R-:W-:Y:S01]  /*07f0*/  FADD R2, R6, R3 ;  /* 0x0000000306027221 */ /* 0x000fe20000000000 */
[----:B------:R-:W-:Y:S01]  /*0800*/  FSETP.GT.AND P3, PT, |R3|, 8.50705917302346158658e+37, PT ;  /* 0x7e8000000300780b */ /* 0x000fe20003f64200 */
[--C-:B------:R-:W-:Y:S01]  /*0810*/  FADD R16, R16, -R5.reuse ;  /* 0x8000000510107221 */ /* 0x100fe20000000000 */
[C---:B------:R-:W-:Y:S01]  /*0820*/  FMUL R22, R9.reuse, 0.25 ;  /* 0x3e80000009167820 */ /* 0x040fe20000400000 */
[----:B------:R-:W-:Y:S01]  /*0830*/  FMUL R19, R2, 0.25 ;  /* 0x3e80000002137820 */ /* 0x000fe20000400000 */
[----:B------:R-:W-:Y:S01]  /*0840*/  FSEL R18, R18, R3, P3 ;  /* 0x0000000312127208 */ /* 0x000fe20001800000 */
[----:B------:R-:W-:Y:S01]  /*0850*/  FADD R15, R9, R2 ;  /* 0x00000002090f7221 */ /* 0x000fe20000000000 */
[C---:B------:R-:W-:Y:S01]  /*0860*/  FSETP.GEU.AND P0, PT, |R2|.reuse, 1.175494350822287508e-38, PT ;  /* 0x008000000200780b */ /* 0x040fe20003f0e200 */
[----:B------:R-:W-:Y:S01]  /*0870*/  IMAD.MOV.U32 R29, RZ, RZ, -0x800000 ;  /* 0xff800000ff1d7424 */ /* 0x000fe200078e00ff */
[----:B------:R-:W-:Y:S01]  /*0880*/  FSETP.GT.AND P2, PT, |R2|, 8.50705917302346158658e+37, PT ;  /* 0x7e8000000200780b */ /* 0x000fe20003f44200 */
[----:B------:R-:W-:Y:S01]  /*0890*/  FMUL R14, R15, 0.25 ;  /* 0x3e8000000f0e7820 */ /* 0x000fe20000400000 */
[----:B------:R-:W-:Y:S01]  /*08a0*/  FSEL R17, R17, R12, P3 ;  /* 0x0000000c11117208 */ /* 0x000fe20001800000 */
[----:B------:R-:W-:Y:S01]  /*08b0*/  @!P5 FMUL R18, R18, 16777216 ;  /* 0x4b8000001212d820 */ /* 0x000fe20000400000 */
[----:B------:R-:W-:Y:S01]  /*08c0*/  FSEL R19, R19, R2, P2 ;  /* 0x0000000213137208 */ /* 0x000fe20001000000 */
[----:B------:R-:W0:Y:S01]  /*08d0*/  SHFL.BFLY PT, R12, R15, 0x1, 0x1f ;  /* 0x0c201f000f0c7f89 */ /* 0x000e2200000e0000 */
[----:B------:R-:W-:Y:S01]  /*08e0*/  FSETP.GEU.AND P3, PT, |R15|, 1.175494350822287508e-38, PT ;  /* 0x008000000f00780b */ /* 0x000fe20003f6e200 */
[----:B------:R-:W-:Y:S01]  /*08f0*/  @!P5 FMUL R17, R17, 16777216 ;  /* 0x4b8000001111d820 */ /* 0x000fe20000400000 */
[----:B------:R-:W-:Y:S01]  /*0900*/  FSETP.GT.AND P4, PT, |R15|, 8.50705917302346158658e+37, PT ;  /* 0x7e8000000f00780b */ /* 0x000fe20003f84200 */
[----:B------:R-:W1:Y:S01]  /*0910*/  MUFU.RCP R18, R18 ;  /* 0x0000001200127308 */ /* 0x000e620000001000 */
[----:B------:R-:W-:Y:S01]  /*0920*/  FSETP.NEU.AND P5, PT, R3, RZ, PT ;  /* 0x000000ff0300720b */ /* 0x000fe20003fad000 */
[----:B------:R-:W-:Y:S01]  /*0930*/  @!P0 FMUL R19, R19, 16777216 ;  /* 0x4b80000013138820 */ /* 0x000fe20000400000 */
[----:B------:R-:W-:Y:S01]  /*0940*/  FSEL R20, R14, R15, P4 ;  /* 0x0000000f0e147208 */ /* 0x000fe20002000000 */
[----:B------:R-:W-:Y:S01]  /*0950*/  IMAD.MOV.U32 R28, RZ, RZ, 0x7f800000 ;  /* 0x7f800000ff1c7424 */ /* 0x000fe200078e00ff */
[----:B------:R-:W-:Y:S01]  /*0960*/  FSEL R14, R21, R6, P2 ;  /* 0x00000006150e7208 */ /* 0x000fe20001000000 */
[----:B------:R-:W-:Y:S01]  /*0970*/  FMUL R6, R16, R16 ;  /* 0x0000001010067220 */ /* 0x000fe20000400000 */
[----:B------:R-:W-:Y:S01]  /*0980*/  FSEL R9, R22, R9, P4 ;  /* 0x0000000916097208 */ /* 0x000fe20002000000 */
[----:B------:R-:W2:Y:S01]  /*0990*/  MUFU.RCP R19, R19 ;  /* 0x0000001300137308 */ /* 0x000ea20000001000 */
[----:B------:R-:W-:Y:S01]  /*09a0*/  FSETP.NEU.AND P2, PT, R15, RZ, PT ;  /* 0x000000ff0f00720b */ /* 0x000fe20003f4d000 */
[----:B------:R-:W-:Y:S01]  /*09b0*/  @!P3 FMUL R20, R20, 16777216 ;  /* 0x4b8000001414b820 */ /* 0x000fe20000400000 */
[----:B------:R-:W-:Y:S01]  /*09c0*/  @!P0 FMUL R14, R14, 16777216 ;  /* 0x4b8000000e0e8820 */ /* 0x000fe20000400000 */
[----:B------:R-:W-:Y:S01]  /*09d0*/  FSETP.NEU.AND P0, PT, R2, RZ, PT ;  /* 0x000000ff0200720b */ /* 0x000fe20003f0d000 */
[----:B------:R-:W-:Y:S01]  /*09e0*/  FMUL R6, R7, R6 ;  /* 0x0000000607067220 */ /* 0x000fe20000400000 */
[----:B------:R-:W-:Y:S01]  /*09f0*/  @!P3 FMUL R9, R9, 16777216 ;  /* 0x4b8000000909b820 */ /* 0x000fe20000400000 */
[----:B------:R-:W-:Y:S01]  /*0a00*/  IMAD.MOV.U32 R27, RZ, RZ, 0x7f800000 ;  /* 0x7f800000ff1b7424 */ /* 0x000fe200078e00ff */
[----:B-1----:R-:W-:Y:S01]  /*0a10*/  FMUL R18, R18, R17 ;  /* 0x0000001112127220 */ /* 0x002fe20000400000 */
[----:B------:R-:W1:Y:S01]  /*0a20*/  MUFU.RCP R20, R20 ;  /* 0x0000001400147308 */ /* 0x000e620000001000 */
[----:B------:R-:W-:Y:S01]  /*0a30*/  IMAD.MOV.U32 R26, RZ, RZ, 0x7f800000 ;  /* 0x7f800000ff1a7424 */ /* 0x000fe200078e00ff */
[----:B------:R-:W-:Y:S01]  /*0a40*/  UMOV UR4, 0xfffffff8 ;  /* 0xfffffff800047882 */ /* 0x000fe20000000000 */
[----:B0-----:R-:W-:Y:S01]  /*0a50*/  FADD R7, R15, R12 ;  /* 0x0000000c0f077221 */ /* 0x001fe20000000000 */
[----:B------:R-:W-:Y:S01]  /*0a60*/  FSEL R18, R18, RZ, P5 ;  /* 0x000000ff12127208 */ /* 0x000fe20002800000 */
[----:B------:R-:W-:Y:S01]  /*0a70*/  IMAD.MOV.U32 R25, RZ, RZ, 0x7f800000 ;  /* 0x7f800000ff197424 */ /* 0x000fe200078e00ff */
[----:B------:R-:W-:Y:S01]  /*0a80*/  UMOV UR5, 0xffffffff ;  /* 0xffffffff00057882 */ /* 0x000fe20000000000 */
[----:B--2---:R-:W-:Y:S01]  /*0a90*/  FMUL R19, R19, R14 ;  /* 0x0000000e13137220 */ /* 0x004fe20000400000 */
[----:B------:R-:W-:Y:S01]  /*0aa0*/  FSETP.GEU.AND P3, PT, |R7|, 1.175494350822287508e-38, PT ;  /* 0x008000000700780b */ /* 0x000fe20003f6e200 */
[----:B------:R-:W-:Y:S01]  /*0ab0*/  FFMA R5, R16, R18, R5 ;  /* 0x0000001210057223 */ /* 0x000fe20000000005 */
[----:B------:R-:W-:Y:S01]  /*0ac0*/  FFMA R13, R18, R6, R13 ;  /* 0x00000006120d7223 */ /* 0x000fe2000000000d */
[----:B------:R-:W-:Y:S01]  /*0ad0*/  IMAD.MOV.U32 R24, RZ, RZ, -0x800000 ;  /* 0xff800000ff187424 */ /* 0x000fe200078e00ff */
[----:B------:R-:W-:Y:S01]  /*0ae0*/  FSEL R19, R19, RZ, P0 ;  /* 0x000000ff13137208 */ /* 0x000fe20000000000 */
[----:B------:R-:W-:Y:S01]  /*0af0*/  FADD R8, R8, -R5 ;  /* 0x8000000508087221 */ /* 0x000fe20000000000 */
[----:B------:R-:W-:Y:S01]  /*0b00*/  FADD R10, R10, R13 ;  /* 0x0000000d0a0a7221 */ /* 0x000fe20000000000 */
[----:B------:R-:W-:Y:S01]  /*0b10*/  FSETP.GT.AND P0, PT, |R7|, 8.50705917302346158658e+37, PT ;  /* 0x7e8000000700780b */ /* 0x000fe20003f04200 */
[----:B-1----:R-:W-:Y:S01]  /*0b20*/  FMUL R20, R20, R9 ;  /* 0x0000000914147220 */ /* 0x002fe20000400000 */
[C---:B------:R-:W-:Y:S01]  /*0b30*/  FMUL R6, R8.reuse, R8 ;  /* 0x0000000808067220 */ /* 0x040fe20000400000 */
[----:B------:R-:W-:Y:S01]  /*0b40*/  FFMA R8, R8, R19, R5 ;  /* 0x0000001308087223 */ /* 0x000fe20000000005 */
[----:B------:R-:W-:-:S02]  /*0b50*/  IMAD.MOV.U32 R9, RZ, RZ, 0x8 ;  /* 0x00000008ff097424 */ /* 0x000fc400078e00ff */
[----:B------:R-:W-:Y:S01]  /*0b60*/  FMUL R6, R3, R6 ;  /* 0x0000000603067220 */ /* 0x000fe20000400000 */
[----:B------:R-:W-:Y:S01]  /*0b70*/  FADD R11, R11, -R8 ;  /* 0x800000080b0b7221 */ /* 0x000fe20000000000 */
[----:B------:R-:W-:Y:S01]  /*0b80*/  FSEL R20, R20, RZ, P2 ;  /* 0x000000ff14147208 */ /* 0x000fe20001000000 */
[----:B------:R-:W-:Y:S01]  /*0b90*/  IMAD.MOV.U32 R23, RZ, RZ, -0x800000 ;  /* 0xff800000ff177424 */ /* 0x000fe200078e00ff */
[----:B------:R-:W-:Y:S01]  /*0ba0*/  FFMA R19, R19, R6, R10 ;  /* 0x0000000613137223 */ /* 0x000fe2000000000a */
[----:B------:R-:W-:Y:S01]  /*0bb0*/  FMUL R3, R11, R11 ;  /* 0x0000000b0b037220 */ /* 0x000fe20000400000 */
[----:B------:R-:W-:Y:S01]  /*0bc0*/  FSETP.NEU.AND P2, PT, R7, RZ, PT ;  /* 0x000000ff0700720b */ /* 0x000fe20003f4d000 */
[----:B------:R-:W-:Y:S01]  /*0bd0*/  FFMA R8, R11, R20, R8 ;  /* 0x000000140b087223 */ /* 0x000fe20000000008 */
[----:B------:R-:W-:Y:S01]  /*0be0*/  FADD R19, R4, R19 ;  /* 0x0000001304137221 */ /* 0x000fe20000000000 */
[----:B------:R-:W-:Y:S01]  /*0bf0*/  FMUL R3, R2, R3 ;  /* 0x0000000302037220 */ /* 0x000fe20000400000 */
[----:B------:R-:W-:Y:S01]  /*0c00*/  @P0 FMUL R7, R7, 0.25 ;  /* 0x3e80000007070820 */ /* 0x000fe20000400000 */
[----:B------:R-:W-:Y:S01]  /*0c10*/  @P0 FMUL R12, R12, 0.25 ;  /* 0x3e8000000c0c0820 */ /* 0x000fe20000400000 */
[----:B------:R-:W0:Y:S01]  /*0c20*/  SHFL.BFLY PT, R5, R8, 0x1, 0x1f ;  /* 0x0c201f0008057f89 */ /* 0x000e2200000e0000 */
[----:B------:R-:W-:Y:S01]  /*0c30*/  FFMA R3, R20, R3, R19 ;  /* 0x0000000314037223 */ /* 0x000fe20000000013 */
[----:B------:R-:W-:Y:S01]  /*0c40*/  @!P3 FMUL R7, R7, 16777216 ;  /* 0x4b8000000707b820 */ /* 0x000fe20000400000 */
[----:B------:R-:W-:Y:S01]  /*0c50*/  @!P3 FMUL R12, R12, 16777216 ;  /* 0x4b8000000c0cb820 */ /* 0x000fe20000400000 */
[----:B------:R-:W1:Y:S01]  /*0c60*/  S2R R11, SR_TID.X ;  /* 0x00000000000b7919 */ /* 0x000e620000002100 */
[----:B------:R-:W-:-:S02]  /*0c70*/  IMAD.MOV.U32 R6, RZ, RZ, 0x39aaaaab ;  /* 0x39aaaaabff067424 */ /* 0x000fc400078e00ff */
[----:B------:R-:W-:Y:S01]  /*0c80*/  IMAD.MOV.U32 R22, RZ, RZ, -0x800000 ;  /* 0xff800000ff167424 */ /* 0x000fe200078e00ff */
[----:B------:R-:W2:Y:S01]  /*0c90*/  SHFL.BFLY PT, R2, R3, 0x1, 0x1f ;  /* 0x0c201f0003027f89 */ /* 0x000ea200000e0000 */
[----:B------:R-:W3:Y:S01]  /*0ca0*/  MUFU.RCP R7, R7 ;  /* 0x0000000700077308 */ /* 0x000ee20000001000 */
[----:B0-----:R-:W-:Y:S01]  /*0cb0*/  FADD R31, -R8, R5 ;  /* 0x00000005081f7221 */ /* 0x001fe20000000100 */
[----:B---3--:R-:W-:Y:S01]  /*0cc0*/  FMUL R12, R7, R12 ;  /* 0x0000000c070c7220 */ /* 0x008fe20000400000 */
[----:B------:R-:W-:Y:S01]  /*0cd0*/  IMAD.MOV.U32 R7, RZ, RZ, 0x10 ;  /* 0x00000010ff077424 */ /* 0x000fe200078e00ff */
[----:B-1----:R-:W-:-:S03]  /*0ce0*/  LOP3.LUT R4, R11, 0x1, RZ, 0xc0, !PT ;  /* 0x000000010b047812 */ /* 0x002fc600078ec0ff */
[----:B------:R-:W-:Y:S01]  /*0cf0*/  FSEL R12, R12, RZ, P2 ;  /* 0x000000ff0c0c7208 */ /* 0x000fe20001000000 */
[----:B--2---:R-:W-:Y:S01]  /*0d00*/  FADD R5, R3, R2 ;  /* 0x0000000203057221 */ /* 0x004fe20000000000 */
[C---:B------:R-:W-:Y:S01]  /*0d10*/  FMUL R2, R31.reuse, R31 ;  /* 0x0000001f1f027220 */ /* 0x040fe20000400000 */
[----:B------:R-:W-:Y:S02]  /*0d20*/  LOP3.LUT R32, R32, 0x3f, R11, 0xf8, !PT ;  /* 0x0000003f20207812 */ /* 0x000fe400078ef80b */
[----:B------:R-:W-:Y:S01]  /*0d30*/  FFMA R31, R31, R12, R8 ;  /* 0x0000000c1f1f7223 */ /* 0x000fe20000000008 */
[----:B------:R-:W-:Y:S01]  /*0d40*/  FMUL R15, R15, R2 ;  /* 0x000000020f0f7220 */ /* 0x000fe20000400000 */
[----:B------:R-:W-:-:S03]  /*0d50*/  IMAD.WIDE.U32 R2, R4, R9, c[0x0][0x170] ;  /* 0x00005c0004027625 */ /* 0x000fc600078e0009 */
[----:B------:R-:W-:Y:S01]  /*0d60*/  FFMA R15, R12, R15, R5 ;  /* 0x0000000f0c0f7223 */ /* 0x000fe20000000005 */
[----:B------:R-:W-:-:S03]  /*0d70*/  IMAD.WIDE.U32 R4, R4, R7, c[0x0][0x168] ;  /* 0x00005a0004047625 */ /* 0x000fc600078e0007 */
[----:B------:R-:W-:Y:S01]  /*0d80*/  FFMA R15, R15, R6, 9.9999999747524270788e-07 ;  /* 0x358637bd0f0f7423 */ /* 0x000fe20000000006 */
[----:B------:R-:W-:Y:S02]  /*0d90*/  IMAD.MOV.U32 R14, RZ, RZ, R4 ;  /* 0x000000ffff0e7224 */ /* 0x000fe400078e0004 */
[----:B------:R-:W-:Y:S01]  /*0da0*/  IMAD.MOV.U32 R11, RZ, RZ, R5 ;  /* 0x000000ffff0b7224 */ /* 0x000fe200078e0005 */
[----:B------:R0:W1:Y:S06]  /*0db0*/  MUFU.RSQ R30, R15 ;  /* 0x0000000f001e7308 */ /* 0x00006c0000001400 */
.L_x_1:
[----:B------:R-:W-:Y:S01]  /*0dc0*/  IMAD.U32 R33, RZ, RZ, UR4 ;  /* 0x00000004ff217e24 */ /* 0x000fe2000f8e00ff */
[----:B------:R2:W3:Y:S01]  /*0dd0*/  LDG.E.EL.64 R12, [R2.64+0x1800] ;  /* 0x00180006020c7981 */ /* 0x0004e2000c2e1b00 */
[----:B0-----:R-:W-:Y:S02]  /*0de0*/  IMAD.MOV.U32 R15, RZ, RZ, R11 ;  /* 0x000000ffff0f7224 */ /* 0x001fe400078e000b */
[----:B------:R-:W-:Y:S01]  /*0df0*/  IMAD.MOV.U32 R20, RZ, RZ, 0x2 ;  /* 0x00000002ff147424 */ /* 0x000fe200078e00ff */
[----:B------:R-:W-:Y:S01]  /*0e00*/  IADD3 R33, R0, 0x8, R33 ;  /* 0x0000000800217810 */ /* 0x000fe20007ffe021 */
[----:B------:R-:W-:Y:S01]  /*0e10*/  CS2R R16, SRZ ;  /* 0x0000000000107805 */ /* 0x000fe2000001ff00 */
[----:B------:R-:W4:Y:S03]  /*0e20*/  LDG.E.EL.128 R4, [R14.64+0x3000] ;  /* 0x003000060e047981 */ /* 0x000f26000c2e1d00 */
[----:B------:R-:W-:Y:S01]  /*0e30*/  IMAD.WIDE R20, R33, R20, c[0x0][0x160] ;  /* 0x0000580021147625 */ /* 0x000fe200078e0214 */
[----:B------:R2:W5:Y:S04]  /*0e40*/  LDG.E.EL.64 R18, [R2.64] ;  /* 0x0000000602127981 */ /* 0x000568000c2e1b00 */
[----:B------:R0:W5:Y:S04]  /*0e50*/  @!P1 LDG.E.EF.64 R16, [R20.64] ;  /* 0x0000000614109981 */ /* 0x000168000c0e1b00 */
[----:B------:R-:W5:Y:S01]  /*0e60*/  LDG.E.EL.128 R8, [R14.64] ;  /* 0x000000060e087981 */ /* 0x000f62000c2e1d00 */
[----:B------:R-:W-:Y:S01]  /*0e70*/  UIADD3 UR4, UP0, UR4, 0x8, URZ ;  /* 0x0000000804047890 */ /* 0x000fe2000ff1e03f */
[----:B--2---:R-:W-:-:S02]  /*0e80*/  IADD3 R2, P0, R2, 0x10, RZ ;  /* 0x0000001002027810 */ /* 0x004fc40007f1e0ff */
[----:B------:R-:W-:Y:S01]  /*0e90*/  FSETP.NAN.AND P2, PT, R28, R28, PT ;  /* 0x0000001c1c00720b */ /* 0x000fe20003f48000 */
[----:B------:R-:W-:Y:S02]  /*0ea0*/  UIADD3.X UR5, URZ, UR5, URZ, UP0, !UPT ;  /* 0x000000053f057290 */ /* 0x000fe400087fe43f */
[----:B------:R-:W-:Y:S01]  /*0eb0*/  UISETP.GE.U32.AND UP0, UPT, UR4, 0xbf8, UPT ;  /* 0x00000bf80400788c */ /* 0x000fe2000bf06070 */
[----:B------:R-:W-:Y:S01]  /*0ec0*/  IMAD.X R3, RZ, RZ, R3, P0 ;  /* 0x000000ffff037224 */ /* 0x000fe200000e0603 */
[----:B------:R-:W-:Y:S02]  /*0ed0*/  FSETP.NAN.AND P0, PT, R23, R23, PT ;  /* 0x000000171700720b */ /* 0x000fe40003f08000 */
[----:B------:R-:W-:-:S06]  /*0ee0*/  UISETP.GE.U32.AND.EX UP0, UPT, UR5, URZ, UPT, UP0 ;  /* 0x0000003f0500728c */ /* 0x000fcc000bf06100 */
[----:B------:R-:W-:Y:S02]  /*0ef0*/  PLOP3.LUT P6, PT, PT, PT, UP0, 0x40, 0x0 ;  /* 0x000000000000781c */ /* 0x000fe40003fce808 */
[C---:B---3--:R-:W-:Y:S01]  /*0f00*/  PRMT R34, R12.reuse, 0x7632, R34 ;  /* 0x000076320c227816 */ /* 0x048fe20000000022 */
[----:B------:R-:W-:Y:S01]  /*0f10*/  IMAD.U32 R35, R12, 0x10000, RZ ;  /* 0x000100000c237824 */ /* 0x000fe200078e00ff */
[C---:B------:R-:W-:Y:S01]  /*0f20*/  PRMT R12, R13.reuse, 0x7632, R12 ;  /* 0x000076320d0c7816 */ /* 0x040fe2000000000c */
[----:B------:R-:W-:Y:S02]  /*0f30*/  IMAD.U32 R13, R13, 0x10000, RZ ;  /* 0x000100000d0d7824 */ /* 0x000fe400078e00ff */
[----:B------:R-:W-:Y:S01]  /*0f40*/  IMAD.U32 R34, R34, 0x10000, RZ ;  /* 0x0001000022227824 */ /* 0x000fe200078e00ff */
[----:B----4-:R-:W-:Y:S01]  /*0f50*/  FADD R4, R4, R35 ;  /* 0x0000002304047221 */ /* 0x010fe20000000000 */
[----:B------:R-:W-:Y:S01]  /*0f60*/  IMAD.U32 R12, R12, 0x10000, RZ ;  /* 0x000100000c0c7824 */ /* 0x000fe200078e00ff */
[--C-:B------:R-:W-:Y:S01]  /*0f70*/  FADD R6, R6, R13.reuse ;  /* 0x0000000d06067221 */ /* 0x100fe20000000000 */
[----:B------:R-:W-:Y:S01]  /*0f80*/  FADD R5, R5, R34 ;  /* 0x0000002205057221 */ /* 0x000fe20000000000 */
[----:B-----5:R-:W-:Y:S01]  /*0f90*/  PRMT R13, R18, 0x7632, R13 ;  /* 0x00007632120d7816 */ /* 0x020fe2000000000d */
[----:B------:R-:W-:Y:S01]  /*0fa0*/  FADD R7, R7, R12 ;  /* 0x0000000c07077221 */ /* 0x000fe20000000000 */
[C---:B0-----:R-:W-:Y:S01]  /*0fb0*/  PRMT R20, R19.reuse, 0x7632, R20 ;  /* 0x0000763213147816 */ /* 0x041fe20000000014 */
[----:B------:R-:W-:Y:S01]  /*0fc0*/  IMAD.U32 R19, R19, 0x10000, RZ ;  /* 0x0001000013137824 */ /* 0x000fe200078e00ff */
[----:B------:R-:W-:Y:S01]  /*0fd0*/  FADD R6, R6, 1 ;  /* 0x3f80000006067421 */ /* 0x000fe20000000000 */
[----:B------:R-:W-:-:S02]  /*0fe0*/  IMAD.U32 R21, R18, 0x10000, RZ ;  /* 0x0001000012157824 */ /* 0x000fc400078e00ff */
[----:B------:R-:W-:Y:S01]  /*0ff0*/  IMAD.U32 R12, R16, 0x10000, RZ ;  /* 0x00010000100c7824 */ /* 0x000fe200078e00ff */
[----:B------:R-:W-:Y:S01]  /*1000*/  FADD R10, R10, R19 ;  /* 0x000000130a0a7221 */ /* 0x000fe20000000000 */
[----:B------:R-:W-:Y:S01]  /*1010*/  IMAD.U32 R18, R13, 0x10000, RZ ;  /* 0x000100000d127824 */ /* 0x000fe200078e00ff */
[----:B------:R-:W-:Y:S01]  /*1020*/  FADD R13, R8, R21 ;  /* 0x00000015080d7221 */ /* 0x000fe20000000000 */
[----:B------:R-:W-:Y:S01]  /*1030*/  IMAD.U32 R20, R20, 0x10000, RZ ;  /* 0x0001000014147824 */ /* 0x000fe200078e00ff */
[----:B------:R-:W-:Y:S01]  /*1040*/  FADD R19, -R31, R12 ;  /* 0x0000000c1f137221 */ /* 0x000fe20000000100 */
[----:B------:R-:W-:Y:S01]  /*1050*/  FADD R8, R9, R18 ;  /* 0x0000001209087221 */ /* 0x000fe20000000000 */
[----:B------:R-:W-:Y:S01]  /*1060*/  PRMT R9, R17, 0x7632, R9 ;  /* 0x0000763211097816 */ /* 0x000fe20000000009 */
[----:B------:R-:W-:Y:S01]  /*1070*/  FADD R12, R11, R20 ;  /* 0x000000140b0c7221 */ /* 0x000fe20000000000 */
[----:B------:R-:W-:Y:S01]  /*1080*/  PRMT R16, R16, 0x7632, R16 ;  /* 0x0000763210107816 */ /* 0x000fe20000000010 */
[----:B------:R-:W-:Y:S01]  /*1090*/  FADD R11, R4, 1 ;  /* 0x3f800000040b7421 */ /* 0x000fe20000000000 */
[----:B-1----:R-:W-:Y:S01]  /*10a0*/  FMUL R4, R30, R19 ;  /* 0x000000131e047220 */ /* 0x002fe20000400000 */
[----:B------:R-:W-:-:S02]  /*10b0*/  IMAD.U32 R18, R17, 0x10000, RZ ;  /* 0x0001000011127824 */ /* 0x000fc400078e00ff */
[----:B------:R-:W-:Y:S01]  /*10c0*/  IMAD.U32 R20, R9, 0x10000, RZ ;  /* 0x0001000009147824 */ /* 0x000fe200078e00ff */
[----:B------:R-:W-:Y:S01]  /*10d0*/  FFMA R11, R4, R11, R13 ;  /* 0x0000000b040b7223 */ /* 0x000fe2000000000d */
[----:B------:R-:W-:Y:S01]  /*10e0*/  IMAD.U32 R16, R16, 0x10000, RZ ;  /* 0x0001000010107824 */ /* 0x000fe200078e00ff */
[----:B------:R-:W-:Y:S01]  /*10f0*/  FADD R13, -R31, R18 ;  /* 0x000000121f0d7221 */ /* 0x000fe20000000100 */
[----:B------:R-:W-:Y:S01]  /*1100*/  FADD R4, R5, 1 ;  /* 0x3f80000005047421 */ /* 0x000fe20000000000 */
[C---:B------:R-:W-:Y:S01]  /*1110*/  FADD R9, -R31.reuse, R20 ;  /* 0x000000141f097221 */ /* 0x040fe20000000100 */
[----:B------:R-:W-:Y:S01]  /*1120*/  FADD R5, -R31, R16 ;  /* 0x000000101f057221 */ /* 0x000fe20000000100 */
[C---:B------:R-:W-:Y:S01]  /*1130*/  FMUL R13, R30.reuse, R13 ;  /* 0x0000000d1e0d7220 */ /* 0x040fe20000400000 */
[----:B------:R-:W-:Y:S01]  /*1140*/  FADD R16, R7, 1 ;  /* 0x3f80000007107421 */ /* 0x000fe20000000000 */
[C---:B------:R-:W-:Y:S01]  /*1150*/  FMUL R7, R30.reuse, R9 ;  /* 0x000000091e077220 */ /* 0x040fe20000400000 */
[----:B------:R-:W-:Y:S01]  /*1160*/  FMUL R5, R30, R5 ;  /* 0x000000051e057220 */ /* 0x000fe20000400000 */
[----:B------:R-:W-:Y:S01]  /*1170*/  FFMA R13, R13, R6, R10 ;  /* 0x000000060d0d7223 */ /* 0x000fe2000000000a */
[----:B------:R-:W-:Y:S01]  /*1180*/  IMAD.MOV.U32 R9, RZ, RZ, 0x2 ;  /* 0x00000002ff097424 */ /* 0x000fe200078e00ff */
[----:B------:R-:W-:Y:S01]  /*1190*/  FFMA R12, R7, R16, R12 ;  /* 0x00000010070c7223 */ /* 0x000fe2000000000c */
[----:B------:R-:W-:Y:S01]  /*11a0*/  FFMA R8, R5, R4, R8 ;  /* 0x0000000405087223 */ /* 0x000fe20000000008 */
[----:B------:R-:W-:Y:S01]  /*11b0*/  FSETP.GEU.AND P4, PT, R26, R11, PT ;  /* 0x0000000b1a00720b */ /* 0x000fe20003f8e000 */
[----:B------:R-:W-:Y:S01]  /*11c0*/  IMAD.WIDE R4, R33, R9, c[0x0][0x178] ;  /* 0x00005e0021047625 */ /* 0x000fe200078e0209 */
[----:B------:R-:W-:-:S02]  /*11d0*/  FSETP.GEU.AND P3, PT, R28, R13, PT ;  /* 0x0000000d1c00720b */ /* 0x000fc40003f6e000 */
[----:B------:R-:W-:Y:S02]  /*11e0*/  F2FP.BF16.PACK_AB R7, R12, R13 ;  /* 0x0000000d0c07723e */ /* 0x000fe400000010ff */
[----:B------:R-:W-:Y:S02]  /*11f0*/  F2FP.BF16.PACK_AB R6, R8, R11 ;  /* 0x0000000b0806723e */ /* 0x000fe400000010ff */
[C---:B------:R-:W-:Y:S02]  /*1200*/  FSEL R17, R28.reuse, R13, !P3 ;  /* 0x0000000d1c117208 */ /* 0x040fe40005800000 */
[----:B------:R-:W-:Y:S01]  /*1210*/  FSETP.GT.AND P3, PT, R29, R11, PT ;  /* 0x0000000b1d00720b */ /* 0x000fe20003f64000 */
[----:B------:R0:W-:Y:S01]  /*1220*/  @!P1 STG.E.64 [R4.64], R6 ;  /* 0x0000000604009986 */ /* 0x0001e2000c101b06 */
[----:B------:R-:W-:Y:S02]  /*1230*/  FSETP.GT.AND P5, PT, R23, R13, PT ;  /* 0x0000000d1700720b */ /* 0x000fe40003fa4000 */
[----:B------:R-:W-:-:S02]  /*1240*/  @!P1 FSEL R28, R28, R17, P2 ;  /* 0x000000111c1c9208 */ /* 0x000fc40001000000 */
[----:B------:R-:W-:Y:S02]  /*1250*/  FSETP.NAN.AND P2, PT, R22, R22, PT ;  /* 0x000000161600720b */ /* 0x000fe40003f48000 */
[C---:B0-----:R-:W-:Y:S02]  /*1260*/  FSEL R5, R26.reuse, R11, !P4 ;  /* 0x0000000b1a057208 */ /* 0x041fe40006000000 */
[C---:B------:R-:W-:Y:S02]  /*1270*/  FSETP.NAN.AND P4, PT, R29.reuse, R29, PT ;  /* 0x0000001d1d00720b */ /* 0x040fe40003f88000 */
[----:B------:R-:W-:Y:S02]  /*1280*/  FSEL R4, R29, R11, P3 ;  /* 0x0000000b1d047208 */ /* 0x000fe40001800000 */
[----:B------:R-:W-:Y:S02]  /*1290*/  FSEL R6, R23, R13, P5 ;  /* 0x0000000d17067208 */ /* 0x000fe40002800000 */
[----:B------:R-:W-:-:S02]  /*12a0*/  FSETP.NAN.AND P5, PT, R26, R26, PT ;  /* 0x0000001a1a00720b */ /* 0x000fc40003fa8000 */
[----:B------:R-:W-:Y:S02]  /*12b0*/  @!P1 FSEL R29, R29, R4, P4 ;  /* 0x000000041d1d9208 */ /* 0x000fe40002000000 */
[----:B------:R-:W-:Y:S02]  /*12c0*/  FSETP.GEU.AND P4, PT, R27, R12, PT ;  /* 0x0000000c1b00720b */ /* 0x000fe40003f8e000 */
[----:B------:R-:W-:Y:S02]  /*12d0*/  @!P1 FSEL R23, R23, R6, P0 ;  /* 0x0000000617179208 */ /* 0x000fe40000000000 */
[----:B------:R-:W-:Y:S02]  /*12e0*/  @!P1 FSEL R26, R26, R5, P5 ;  /* 0x000000051a1a9208 */ /* 0x000fe40002800000 */
[----:B------:R-:W-:Y:S02]  /*12f0*/  FSETP.GEU.AND P5, PT, R25, R8, PT ;  /* 0x000000081900720b */ /* 0x000fe40003fae000 */
[----:B------:R-:W-:-:S02]  /*1300*/  FSEL R6, R27, R12, !P4 ;  /* 0x0000000c1b067208 */ /* 0x000fc40006000000 */
[----:B------:R-:W-:Y:S02]  /*1310*/  FSETP.GT.AND P0, PT, R22, R12, PT ;  /* 0x0000000c1600720b */ /* 0x000fe40003f04000 */
[-C--:B------:R-:W-:Y:S02]  /*1320*/  FSETP.GT.AND P4, PT, R24, R8.reuse, PT ;  /* 0x000000081800720b */ /* 0x080fe40003f84000 */
[----:B------:R-:W-:Y:S02]  /*1330*/  FSEL R4, R25, R8, !P5 ;  /* 0x0000000819047208 */ /* 0x000fe40006800000 */
[----:B------:R-:W-:Y:S02]  /*1340*/  FSEL R7, R22, R12, P0 ;  /* 0x0000000c16077208 */ /* 0x000fe40000000000 */
[----:B------:R-:W-:Y:S02]  /*1350*/  IADD3 R14, P5, R14, 0x20, RZ ;  /* 0x000000200e0e7810 */ /* 0x000fe40007fbe0ff */
[----:B------:R-:W-:-:S02]  /*1360*/  FSEL R5, R24, R8, P4 ;  /* 0x0000000818057208 */ /* 0x000fc40002000000 */
[----:B------:R-:W-:Y:S01]  /*1370*/  FSETP.NAN.AND P3, PT, R27, R27, PT ;  /* 0x0000001b1b00720b */ /* 0x000fe20003f68000 */
[----:B------:R-:W-:Y:S01]  /*1380*/  IMAD.X R11, RZ, RZ, R15, P5 ;  /* 0x000000ffff0b7224 */ /* 0x000fe200028e060f */
[----:B------:R-:W-:Y:S02]  /*1390*/  FSETP.NAN.AND P0, PT, R25, R25, PT ;  /* 0x000000191900720b */ /* 0x000fe40003f08000 */
[----:B------:R-:W-:Y:S02]  /*13a0*/  FSETP.NAN.AND P4, PT, R24, R24, PT ;  /* 0x000000181800720b */ /* 0x000fe40003f88000 */
[----:B------:R-:W-:Y:S02]  /*13b0*/  @!P1 FSEL R27, R27, R6, P3 ;  /* 0x000000061b1b9208 */ /* 0x000fe40001800000 */
[----:B------:R-:W-:Y:S02]  /*13c0*/  @!P1 FSEL R22, R22, R7, P2 ;  /* 0x0000000716169208 */ /* 0x000fe40001000000 */
[----:B------:R-:W-:-:S02]  /*13d0*/  @!P1 FSEL R25, R25, R4, P0 ;  /* 0x0000000419199208 */ /* 0x000fc40000000000 */
[----:B------:R-:W-:Y:S01]  /*13e0*/  @!P1 FSEL R24, R24, R5, P4 ;  /* 0x0000000518189208 */ /* 0x000fe20002000000 */
[----:B------:R-:W-:Y:S05]  /*13f0*/  @P6 BRA `(.L_x_1) ;  /* 0xfffff9c000006947 */ /* 0x000fea000383ffff */
[C---:B------:R-:W-:Y:S01]  /*1400*/  FSETP.NAN.AND P0, PT, R26.reuse, R26, PT ;  /* 0x0000001a1a00720b */ /* 0x040fe20003f08000 */
[----:B------:R-:W0:Y:S01]  /*1410*/  S2R R8, SR_TID.X ;  /* 0x0000000000087919 */ /* 0x000e220000002100 */
[----:B------:R-:W-:Y:S01]  /*1420*/  FSETP.GEU.AND P3, PT, R26, R25, PT ;  /* 0x000000191a00720b */ /* 0x000fe20003f6e000 */
[----:B------:R-:W-:Y:S01]  /*1430*/  IMAD.WIDE R10, R32, R9, c[0x0][0x198] ;  /* 0x00006600200a7625 */ /* 0x000fe200078e0209 */
[C---:B------:R-:W-:Y:S01]  /*1440*/  FSEL R25, R26.reuse, R25, P0 ;  /* 0x000000191a197208 */ /* 0x040fe20000000000 */
[----:B------:R-:W-:Y:S01]  /*1450*/  UMOV UR4, 0xfffffff8 ;  /* 0xfffffff800047882 */ /* 0x000fe20000000000 */
[C---:B------:R-:W-:Y:S01]  /*1460*/  FSETP.NAN.AND P2, PT, R29.reuse, R29, PT ;  /* 0x0000001d1d00720b */ /* 0x040fe20003f48000 */
[----:B------:R-:W-:Y:S01]  /*1470*/  UMOV UR5, 0xffffffff ;  /* 0xffffffff00057882 */ /* 0x000fe20000000000 */
[----:B------:R-:W-:Y:S02]  /*1480*/  FSEL R25, R26, R25, !P3 ;  /* 0x000000191a197208 */ /* 0x000fe40005800000 */
[----:B------:R-:W-:-:S02]  /*1490*/  FSETP.GT.AND P0, PT, R29, R24, PT ;  /* 0x000000181d00720b */ /* 0x000fc40003f04000 */
[----:B------:R-:W-:Y:S02]  /*14a0*/  FSETP.GEU.AND P3, PT, R25, R28, PT ;  /* 0x0000001c1900720b */ /* 0x000fe40003f6e000 */
[----:B------:R-:W-:-:S04]  /*14b0*/  FSEL R24, R29, R24, P2 ;  /* 0x000000181d187208 */ /* 0x000fc80001000000 */
[----:B------:R-:W-:Y:S02]  /*14c0*/  FSEL R24, R29, R24, P0 ;  /* 0x000000181d187208 */ /* 0x000fe40000000000 */
[----:B------:R-:W-:Y:S02]  /*14d0*/  FSETP.NAN.AND P0, PT, R25, R25, PT ;  /* 0x000000191900720b */ /* 0x000fe40003f08000 */
[----:B------:R-:W-:-:S03]  /*14e0*/  FSETP.GT.AND P2, PT, R24, R23, PT ;  /* 0x000000171800720b */ /* 0x000fc60003f44000 */
[----:B------:R-:W-:Y:S02]  /*14f0*/  @P3 FSEL R25, R25, R28, P0 ;  /* 0x0000001c19193208 */ /* 0x000fe40000000000 */
[----:B------:R-:W-:Y:S02]  /*1500*/  FSETP.NAN.AND P0, PT, R24, R24, PT ;  /* 0x000000181800720b */ /* 0x000fe40003f08000 */
[----:B------:R-:W-:Y:S02]  /*1510*/  FSETP.GEU.AND P3, PT, R25, R27, PT ;  /* 0x0000001b1900720b */ /* 0x000fe40003f6e000 */
[----:B0-----:R-:W-:Y:S02]  /*1520*/  SHF.R.U32.HI R6, RZ, 0x1, R8 ;  /* 0x00000001ff067819 */ /* 0x001fe40000011608 */
[----:B------:R-:W-:Y:S02]  /*1530*/  LOP3.LUT R7, R8, 0x3f, RZ, 0xc0, !PT ;  /* 0x0000003f08077812 */ /* 0x000fe400078ec0ff */
[----:B------:R-:W-:-:S02]  /*1540*/  @!P2 FSEL R24, R24, R23, P0 ;  /* 0x000000171818a208 */ /* 0x000fc40000000000 */
[C---:B------:R-:W-:Y:S02]  /*1550*/  FSETP.NAN.AND P0, PT, R25.reuse, R25, PT ;  /* 0x000000191900720b */ /* 0x040fe40003f08000 */
[----:B------:R-:W-:Y:S02]  /*1560*/  FSETP.GT.AND P2, PT, R24, R22, PT ;  /* 0x000000161800720b */ /* 0x000fe40003f44000 */
[----:B------:R-:W-:Y:S02]  /*1570*/  SGXT.U32 R6, R6, 0x6 ;  /* 0x000000060606781a */ /* 0x000fe40000000000 */
[----:B------:R-:W-:Y:S02]  /*1580*/  @P3 FSEL R25, R25, R27, P0 ;  /* 0x0000001b19193208 */ /* 0x000fe40000000000 */
[----:B------:R-:W-:-:S03]  /*1590*/  FSETP.NAN.AND P0, PT, R24, R24, PT ;  /* 0x000000181800720b */ /* 0x000fc60003f08000 */
[----:B------:R-:W0:Y:S04]  /*15a0*/  SHFL.BFLY PT, R2, R25, 0x1, 0x1f ;  /* 0x0c201f0019027f89 */ /* 0x000e2800000e0000 */
[----:B------:R-:W-:Y:S02]  /*15b0*/  @!P2 FSEL R24, R24, R22, P0 ;  /* 0x000000161818a208 */ /* 0x000fe40000000000 */
[C---:B------:R-:W-:Y:S02]  /*15c0*/  FSETP.NAN.AND P0, PT, R25.reuse, R25, PT ;  /* 0x000000191900720b */ /* 0x040fe40003f08000 */
[----:B------:R-:W-:Y:S01]  /*15d0*/  FSETP.NAN.AND P2, PT, R24, R24, PT ;  /* 0x000000181800720b */ /* 0x000fe20003f48000 */
[----:B------:R-:W1:Y:S01]  /*15e0*/  SHFL.BFLY PT, R3, R24, 0x1, 0x1f ;  /* 0x0c201f0018037f89 */ /* 0x000e6200000e0000 */
[----:B0-----:R-:W-:-:S09]  /*15f0*/  FSETP.GEU.AND P3, PT, R25, R2, PT ;  /* 0x000000021900720b */ /* 0x001fd20003f6e000 */
[----:B------:R-:W-:-:S04]  /*1600*/  @!P0 FSEL R25, R25, R2, !P3 ;  /* 0x0000000219198208 */ /* 0x000fc80005800000 */
[C---:B------:R-:W-:Y:S01]  /*1610*/  FSETP.GE.AND P3, PT, R25.reuse, RZ, PT ;  /* 0x000000ff1900720b */ /* 0x040fe20003f66000 */
[----:B------:R-:W-:Y:S04]  /*1620*/  STS [R6.X4], R25 ;  /* 0x0000001906007388 */ /* 0x000fe80000004800 */
[----:B------:R-:W-:Y:S01]  /*1630*/  BAR.SYNC.DEFER_BLOCKING 0x0 ;  /* 0x0000000000007b1d */ /* 0x000fe20000010000 */
[CC--:B-1----:R-:W-:Y:S02]  /*1640*/  FSETP.GT.AND P0, PT, R24.reuse, R3.reuse, PT ;  /* 0x000000031800720b */ /* 0x0c2fe40003f04000 */
[----:B------:R-:W-:Y:S02]  /*1650*/  FSEL R4, R25, RZ, !P3 ;  /* 0x000000ff19047208 */ /* 0x000fe40005800000 */
[----:B------:R-:W-:-:S03]  /*1660*/  @!P2 FSEL R24, R24, R3, P0 ;  /* 0x000000031818a208 */ /* 0x000fc60000000000 */
[----:B------:R-:W-:Y:S01]  /*1670*/  FADD R4, RZ, -R4 ;  /* 0x80000004ff047221 */ /* 0x000fe20000000000 */
[----:B------:R-:W-:-:S04]  /*1680*/  FSETP.GTU.AND P0, PT, R24, RZ, PT ;  /* 0x000000ff1800720b */ /* 0x000fc80003f0c000 */
[----:B------:R-:W-:Y:S02]  /*1690*/  FSETP.NAN.AND P2, PT, R4, R4, PT ;  /* 0x000000040400720b */ /* 0x000fe40003f48000 */
[----:B------:R-:W-:-:S04]  /*16a0*/  FSEL R5, R24, RZ, P0 ;  /* 0x000000ff18057208 */ /* 0x000fc80000000000 */
[CC--:B------:R-:W-:Y:S01]  /*16b0*/  FSETP.GT.AND P0, PT, R4.reuse, R5.reuse, PT ;  /* 0x000000050400720b */ /* 0x0c0fe20003f04000 */
[----:B------:R-:W-:Y:S06]  /*16c0*/  LDS R2, [R7.X4] ;  /* 0x0000000007027984 */ /* 0x000fec0000004800 */
[----:B------:R-:W-:Y:S01]  /*16d0*/  @!P2 FSEL R4, R4, R5, P0 ;  /* 0x000000050404a208 */ /* 0x000fe20000000000 */
[----:B------:R-:W-:Y:S01]  /*16e0*/  BAR.SYNC.DEFER_BLOCKING 0x0 ;  /* 0x0000000000007b1d */ /* 0x000fe20000010000 */
[----:B------:R-:W-:-:S03]  /*16f0*/  LOP3.LUT P0, RZ, R8, 0x40, RZ, 0xc0, !PT ;  /* 0x0000004008ff7812 */ /* 0x000fc6000780c0ff */
[----:B------:R-:W-:Y:S01]  /*1700*/  FMUL R18, R4, 0.0078740157186985015869 ;  /* 0x3c01020404127820 */ /* 0x000fe20000400000 */
[C---:B------:R-:W-:Y:S01]  /*1710*/  IMAD.WIDE R4, R32.reuse, R9, c[0x0][0x188] ;  /* 0x0000620020047625 */ /* 0x040fe200078e0209 */
[----:B------:R-:W-:-:S03]  /*1720*/  ISETP.LT.AND P0, PT, R32, 0x1010, !P0 ;  /* 0x000010102000780c */ /* 0x000fc60004701270 */
[C---:B------:R-:W-:Y:S02]  /*1730*/  FSETP.GT.AND P2, PT, R18.reuse, 9.9999997473787516356e-06, PT ;  /* 0x3727c5ac1200780b */ /* 0x040fe40003f44000 */
[----:B------:R-:W-:-:S11]  /*1740*/  FSETP.NAN.AND P3, PT, R18, R18, PT ;  /* 0x000000121200720b */ /* 0x000fd60003f68000 */
[----:B------:R-:W-:Y:S01]  /*1750*/  @!P2 FSEL R18, R18, 9.9999997473787516356e-06, P3 ;  /* 0x3727c5ac1212a808 */ /* 0x000fe20001800000 */
[----:B------:R-:W-:Y:S04]  /*1760*/  STS [R6.X4], R24 ;  /* 0x0000001806007388 */ /* 0x000fe80000004800 */
[----:B------:R-:W-:Y:S01]  /*1770*/  BAR.SYNC.DEFER_BLOCKING 0x0 ;  /* 0x0000000000007b1d */ /* 0x000fe20000010000 */
[C---:B------:R-:W-:Y:S02]  /*1780*/  FSETP.GT.AND P2, PT, |R18|.reuse, 8.50705917302346158658e+37, PT ;  /* 0x7e8000001200780b */ /* 0x040fe40003f44200 */
[----:B------:R-:W-:-:S11]  /*1790*/  FSETP.GEU.AND P3, PT, |R18|, 1.175494350822287508e-38, PT ;  /* 0x008000001200780b */ /* 0x000fd60003f6e200 */
[----:B------:R-:W-:-:S04]  /*17a0*/  @P2 FMUL R18, R18, 0.25 ;  /* 0x3e80000012122820 */ /* 0x000fc80000400000 */
[----:B------:R-:W-:Y:S01]  /*17b0*/  @!P3 FMUL R18, R18, 16777216 ;  /* 0x4b8000001212b820 */ /* 0x000fe20000400000 */
[----:B------:R0:W1:Y:S02]  /*17c0*/  LDS R3, [R7.X4] ;  /* 0x0000000007037984 */ /* 0x0000640000004800 */
[----:B0-----:R-:W-:Y:S01]  /*17d0*/  IMAD.WIDE R6, R32, R9, c[0x0][0x190] ;  /* 0x0000640020067625 */ /* 0x001fe200078e0209 */
[----:B-1----:R-:W-:-:S03]  /*17e0*/  F2FP.BF16.PACK_AB R8, R3, R2 ;  /* 0x000000020308723e */ /* 0x002fc600000010ff */
[----:B------:R-:W-:Y:S01]  /*17f0*/  IMAD.WIDE R2, R32, R9, c[0x0][0x180] ;  /* 0x0000600020027625 */ /* 0x000fe200078e0209 */
[C---:B------:R-:W-:Y:S02]  /*1800*/  PRMT R13, R8.reuse, 0x7632, R13 ;  /* 0x00007632080d7816 */ /* 0x040fe4000000000d */
[C---:B------:R-:W-:Y:S02]  /*1810*/  PRMT R15, R8.reuse, 0x7610, R15 ;  /* 0x00007610080f7816 */ /* 0x040fe4000000000f */
[----:B------:R0:W-:Y:S01]  /*1820*/  @P0 STG.E.U16 [R2.64], R8 ;  /* 0x0000000802000986 */ /* 0x0001e2000c101506 */
[----:B------:R-:W-:-:S03]  /*1830*/  PRMT R17, R8, 0x7632, R17 ;  /* 0x0000763208117816 */ /* 0x000fc60000000011 */
[----:B------:R1:W-:Y:S04]  /*1840*/  @P0 STG.E.U16 [R4.64], R13 ;  /* 0x0000000d04000986 */ /* 0x0003e8000c101506 */
[----:B------:R2:W-:Y:S04]  /*1850*/  @P0 STG.E.U16 [R6.64], R15 ;  /* 0x0000000f06000986 */ /* 0x0005e8000c101506 */
[----:B------:R3:W-:Y:S01]  /*1860*/  @P0 STG.E.U16 [R10.64], R17 ;  /* 0x000000110a000986 */ /* 0x0007e2000c101506 */
[----:B0-----:R-:W0:Y:S01]  /*1870*/  MUFU.RCP R2, R18 ;  /* 0x0000001200027308 */ /* 0x001e220000001000 */
[----:B------:R-:W-:-:S02]  /*1880*/  IMAD.MOV.U32 R3, RZ, RZ, 0x3e800000 ;  /* 0x3e800000ff037424 */ /* 0x000fc400078e00ff */
[-C--:B-1----:R-:W-:Y:S01]  /*1890*/  IMAD.WIDE R12, R32, R9.reuse, c[0x0][0x1a0] ;  /* 0x00006800200c7625 */ /* 0x082fe200078e0209 */
[C---:B------:R-:W-:Y:S02]  /*18a0*/  PRMT R5, R8.reuse, 0x7610, R5 ;  /* 0x0000761008057816 */ /* 0x040fe40000000005 */
[----:B------:R-:W-:Y:S01]  /*18b0*/  PRMT R4, R8, 0x7632, R4 ;  /* 0x0000763208047816 */ /* 0x000fe20000000004 */
[-C--:B--2---:R-:W-:Y:S01]  /*18c0*/  IMAD.WIDE R14, R32, R9.reuse, c[0x0][0x1a8] ;  /* 0x00006a00200e7625 */ /* 0x084fe200078e0209 */
[----:B------:R-:W-:Y:S01]  /*18d0*/  PRMT R7, R8, 0x7632, R7 ;  /* 0x0000763208077816 */ /* 0x000fe20000000007 */
[----:B------:R1:W-:Y:S01]  /*18e0*/  @P0 STG.E.U16 [R12.64], R5 ;  /* 0x000000050c000986 */ /* 0x0003e2000c101506 */
[----:B------:R-:W-:Y:S01]  /*18f0*/  FSEL R3, R3, 1, P2 ;  /* 0x3f80000003037808 */ /* 0x000fe20001000000 */
[CC--:B---3--:R-:W-:Y:S02]  /*1900*/  IMAD.WIDE R16, R32.reuse, R9.reuse, c[0x0][0x1b0] ;  /* 0x00006c0020107625 */ /* 0x0c8fe400078e0209 */
[----:B------:R1:W-:Y:S02]  /*1910*/  @P0 STG.E.U16 [R14.64], R7 ;  /* 0x000000070e000986 */ /* 0x0003e4000c101506 */
[----:B------:R-:W-:Y:S01]  /*1920*/  IMAD.WIDE R32, R32, R9, c[0x0][0x1b8] ;  /* 0x00006e0020207625 */ /* 0x000fe200078e0209 */
[----:B------:R-:W-:Y:S01]  /*1930*/  @!P3 FMUL R3, R3, 16777216 ;  /* 0x4b8000000303b820 */ /* 0x000fe20000400000 */
[----:B------:R1:W-:Y:S03]  /*1940*/  @P0 STG.E.U16 [R16.64], R8 ;  /* 0x0000000810000986 */ /* 0x0003e6000c101506 */
[----:B0-----:R-:W-:Y:S01]  /*1950*/  FMUL R2, R2, R3 ;  /* 0x0000000302027220 */ /* 0x001fe20000400000 */
[----:B------:R1:W-:Y:S04]  /*1960*/  @P0 STG.E.U16 [R32.64], R4 ;  /* 0x0000000420000986 */ /* 0x0003e8000c101506 */
.L_x_2:
[----:B------:R-:W-:Y:S01]  /*1970*/  UIADD3 UR4, UP0, UR4, 0x8, URZ ;  /* 0x0000000804047890 */ /* 0x000fe2000ff1e03f */
[----:B01----:R-:W-:Y:S01]  /*1980*/  IMAD.MOV.U32 R4, RZ, RZ, 0x2 ;  /* 0x00000002ff047424 */ /* 0x003fe200078e00ff */
[----:B------:R-:W-:-:S04]  /*1990*/  CS2R R6, SRZ ;  /* 0x0000000000067805 */ /* 0x000fc8000001ff00 */
[----:B------:R-:W-:-:S05]  /*19a0*/  IADD3 R3, R0, UR4, RZ ;  /* 0x0000000400037c10 */ /* 0x000fca000fffe0ff */
[----:B------:R-:W-:-:S05]  /*19b0*/  IMAD.WIDE R4, R3, R4, c[0x0][0x178] ;  /* 0x00005e0003047625 */ /* 0x000fca00078e0204 */
[----:B------:R-:W2:Y:S01]  /*19c0*/  @!P1 LDG.E.EF.64 R6, [R4.64] ;  /* 0x0000000604069981 */ /* 0x000ea2000c0e1b00 */
[----:B------:R-:W-:Y:S02]  /*19d0*/  UIADD3.X UR5, URZ, UR5, URZ, UP0, !UPT ;  /* 0x000000053f057290 */ /* 0x000fe400087fe43f */
[----:B------:R-:W-:-:S04]  /*19e0*/  UISETP.GE.U32.AND UP0, UPT, UR4, 0xbf8, UPT ;  /* 0x00000bf80400788c */ /* 0x000fc8000bf06070 */
[----:B------:R-:W-:Y:S01]  /*19f0*/  UISETP.GE.U32.AND.EX UP0, UPT, UR5, URZ, UPT, UP0 ;  /* 0x0000003f0500728c */ /* 0x000fe2000bf06100 */
[C---:B--2---:R-:W-:Y:S01]  /*1a00*/  PRMT R8, R6.reuse, 0x7632, R8 ;  /* 0x0000763206087816 */ /* 0x044fe20000000008 */
[----:B------:R-:W-:-:S04]  /*1a10*/  IMAD.U32 R9, R6, 0x10000, RZ ;  /* 0x0001000006097824 */ /* 0x000fc800078e00ff */
[----:B------:R-:W-:Y:S01]  /*1a20*/  FMUL R6, R2, R9 ;  /* 0x0000000902067220 */ /* 0x000fe20000400000 */
[----:B------:R-:W-:Y:S02]  /*1a30*/  IMAD.U32 R11, R8, 0x10000, RZ ;  /* 0x00010000080b7824 */ /* 0x000fe400078e00ff */
[C---:B------:R-:W-:Y:S01]  /*1a40*/  IMAD.U32 R9, R7.reuse, 0x10000, RZ ;  /* 0x0001000007097824 */ /* 0x040fe200078e00ff */
[----:B------:R-:W-:Y:S01]  /*1a50*/  PRMT R7, R7, 0x7632, R7 ;  /* 0x0000763207077816 */ /* 0x000fe20000000007 */
[C---:B------:R-:W-:Y:S01]  /*1a60*/  FMUL R11, R2.reuse, R11 ;  /* 0x0000000b020b7220 */ /* 0x040fe20000400000 */
[----:B------:R-:W0:Y:S01]  /*1a70*/  FRND R6, R6 ;  /* 0x0000000600067307 */ /* 0x000e220000201000 */
[----:B------:R-:W-:Y:S02]  /*1a80*/  FMUL R9, R2, R9 ;  /* 0x0000000902097220 */ /* 0x000fe40000400000 */
[----:B------:R-:W-:-:S04]  /*1a90*/  IMAD.U32 R7, R7, 0x10000, RZ ;  /* 0x0001000007077824 */ /* 0x000fc800078e00ff */
[----:B------:R-:W-:Y:S01]  /*1aa0*/  FMUL R7, R2, R7 ;  /* 0x0000000702077220 */ /* 0x000fe20000400000 */
[----:B------:R-:W1:Y:S08]  /*1ab0*/  FRND R11, R11 ;  /* 0x0000000b000b7307 */ /* 0x000e700000201000 */
[----:B------:R-:W2:Y:S01]  /*1ac0*/  FRND R9, R9 ;  /* 0x0000000900097307 */ /* 0x000ea20000201000 */
[----:B0-----:R-:W-:-:S02]  /*1ad0*/  FSETP.GT.AND P2, PT, R6, -127, PT ;  /* 0xc2fe00000600780b */ /* 0x001fc40003f44000 */
[----:B------:R-:W-:-:S05]  /*1ae0*/  FSETP.NAN.AND P4, PT, R6, R6, PT ;  /* 0x000000060600720b */ /* 0x000fca0003f88000 */
[----:B------:R-:W0:Y:S01]  /*1af0*/  FRND R7, R7 ;  /* 0x0000000700077307 */ /* 0x000e220000201000 */
[----:B-1----:R-:W-:-:S05]  /*1b00*/  FSETP.GT.AND P3, PT, R11, -127, PT ;  /* 0xc2fe00000b00780b */ /* 0x002fca0003f64000 */
[----:B------:R-:W-:Y:S02]  /*1b10*/  @!P2 FSEL R6, R6, -127, P4 ;  /* 0xc2fe00000606a808 */ /* 0x000fe40002000000 */
[----:B--2---:R-:W-:Y:S02]  /*1b20*/  FSETP.GT.AND P0, PT, R9, -127, PT ;  /* 0xc2fe00000900780b */ /* 0x004fe40003f04000 */
[C---:B------:R-:W-:Y:S01]  /*1b30*/  FSETP.NAN.AND P4, PT, R11.reuse, R11, PT ;  /* 0x0000000b0b00720b */ /* 0x040fe20003f88000 */
[----:B------:R-:W-:Y:S03]  /*1b40*/  F2I.S16.TRUNC.NTZ R5, R6 ;  /* 0x0000000600057305 */ /* 0x000fe6000020e900 */
[----:B------:R-:W-:Y:S02]  /*1b50*/  @!P3 FSEL R11, R11, -127, P4 ;  /* 0xc2fe00000b0bb808 */ /* 0x000fe40002000000 */
[----:B0-----:R-:W-:-:S02]  /*1b60*/  FSETP.GT.AND P2, PT, R7, -127, PT ;  /* 0xc2fe00000700780b */ /* 0x001fc40003f44000 */
[----:B------:R-:W-:Y:S01]  /*1b70*/  FSETP.NAN.AND P3, PT, R9, R9, PT ;  /* 0x000000090900720b */ /* 0x000fe20003f68000 */
[----:B------:R-:W0:Y:S01]  /*1b80*/  F2I.S16.TRUNC.NTZ R4, R11 ;  /* 0x0000000b00047305 */ /* 0x000e22000020e900 */
[----:B------:R-:W-:Y:S02]  /*1b90*/  FSETP.GEU.AND P6, PT, R11, 127, PT ;  /* 0x42fe00000b00780b */ /* 0x000fe40003fce000 */
[----:B------:R-:W-:Y:S02]  /*1ba0*/  @!P0 FSEL R9, R9, -127, P3 ;  /* 0xc2fe000009098808 */ /* 0x000fe40001800000 */
[----:B------:R-:W-:Y:S02]  /*1bb0*/  FSETP.NAN.AND P0, PT, R7, R7, PT ;  /* 0x000000070700720b */ /* 0x000fe40003f08000 */
[----:B------:R-:W-:Y:S01]  /*1bc0*/  FSETP.GEU.AND P4, PT, R6, 127, PT ;  /* 0x42fe00000600780b */ /* 0x000fe20003f8e000 */
[----:B------:R1:W2:Y:S01]  /*1bd0*/  F2I.S16.TRUNC.NTZ R10, R9 ;  /* 0x00000009000a7305 */ /* 0x0002a2000020e900 */
[----:B------:R-:W-:-:S02]  /*1be0*/  FSETP.NAN.AND P5, PT, R11, R11, PT ;  /* 0x0000000b0b00720b */ /* 0x000fc40003fa8000 */
[----:B------:R-:W-:Y:S02]  /*1bf0*/  @!P2 FSEL R7, R7, -127, P0 ;  /* 0xc2fe00000707a808 */ /* 0x000fe40000000000 */
[----:B------:R-:W-:Y:S02]  /*1c00*/  FSETP.GEU.AND P2, PT, R9, 127, PT ;  /* 0x42fe00000900780b */ /* 0x000fe40003f4e000 */
[----:B------:R-:W-:Y:S01]  /*1c10*/  FSETP.GEU.AND P0, PT, R7, 127, PT ;  /* 0x42fe00000700780b */ /* 0x000fe20003f0e000 */
[----:B------:R-:W3:Y:S01]  /*1c20*/  F2I.S16.TRUNC.NTZ R8, R7 ;  /* 0x0000000700087305 */ /* 0x000ee2000020e900 */
[----:B0-----:R-:W-:Y:S02]  /*1c30*/  LOP3.LUT R4, R4, 0xffff, RZ, 0xc0, !PT ;  /* 0x0000ffff04047812 */ /* 0x001fe400078ec0ff */
[----:B------:R-:W-:Y:S02]  /*1c40*/  FSETP.NAN.AND P3, PT, R6, R6, PT ;  /* 0x000000060600720b */ /* 0x000fe40003f68000 */
[----:B------:R-:W-:-:S02]  /*1c50*/  @P6 SEL R4, R4, 0x7f, P5 ;  /* 0x0000007f04046807 */ /* 0x000fc40002800000 */
[----:B------:R-:W-:Y:S02]  /*1c60*/  FSETP.NAN.AND P5, PT, R9, R9, PT ;  /* 0x000000090900720b */ /* 0x000fe40003fa8000 */
[----:B-1----:R-:W-:Y:S02]  /*1c70*/  LOP3.LUT R9, R5, 0xffff, RZ, 0xc0, !PT ;  /* 0x0000ffff05097812 */ /* 0x002fe400078ec0ff */
[----:B------:R-:W-:Y:S02]  /*1c80*/  FSETP.NAN.AND P6, PT, R7, R7, PT ;  /* 0x000000070700720b */ /* 0x000fe40003fc8000 */
[----:B--2---:R-:W-:Y:S02]  /*1c90*/  LOP3.LUT R5, R10, 0xffff, RZ, 0xc0, !PT ;  /* 0x0000ffff0a057812 */ /* 0x004fe400078ec0ff */
[----:B------:R-:W-:Y:S02]  /*1ca0*/  @P4 SEL R9, R9, 0x7f, P3 ;  /* 0x0000007f09094807 */ /* 0x000fe40001800000 */
[----:B---3--:R-:W-:-:S02]  /*1cb0*/  LOP3.LUT R8, R8, 0xffff, RZ, 0xc0, !PT ;  /* 0x0000ffff08087812 */ /* 0x008fc400078ec0ff */
[----:B------:R-:W-:Y:S02]  /*1cc0*/  @P2 SEL R5, R5, 0x7f, P5 ;  /* 0x0000007f05052807 */ /* 0x000fe40002800000 */
[----:B------:R-:W-:Y:S02]  /*1cd0*/  @P0 SEL R8, R8, 0x7f, P6 ;  /* 0x0000007f08080807 */ /* 0x000fe40003000000 */
[----:B------:R-:W-:Y:S02]  /*1ce0*/  PRMT R9, R9, 0x3340, R4 ;  /* 0x0000334009097816 */ /* 0x000fe40000000004 */
[----:B------:R-:W-:Y:S02]  /*1cf0*/  SHF.R.S32.HI R11, RZ, 0x1f, R3 ;  /* 0x0000001fff0b7819 */ /* 0x000fe40000011403 */
[----:B------:R-:W-:Y:S02]  /*1d00*/  IADD3 R4, P0, R3, c[0x0][0x1c0], RZ ;  /* 0x0000700003047a10 */ /* 0x000fe40007f1e0ff */
[----:B------:R-:W-:-:S02]  /*1d10*/  PRMT R8, R5, 0x3340, R8 ;  /* 0x0000334005087816 */ /* 0x000fc40000000008 */
[----:B------:R-:W-:Y:S02]  /*1d20*/  IADD3.X R5, R11, c[0x0][0x1c4], RZ, P0, !PT ;  /* 0x000071000b057a10 */ /* 0x000fe400007fe4ff */
[----:B------:R-:W-:Y:S02]  /*1d30*/  PRMT R13, R9, 0x5410, R8 ;  /* 0x00005410090d7816 */ /* 0x000fe40000000008 */
[C---:B------:R-:W-:Y:S02]  /*1d40*/  IADD3 R8, P0, R3.reuse, c[0x0][0x1d0], RZ ;  /* 0x0000740003087a10 */ /* 0x040fe40007f1e0ff */
[----:B------:R-:W-:Y:S01]  /*1d50*/  IADD3 R6, P2, R3, c[0x0][0x1c8], RZ ;  /* 0x0000720003067a10 */ /* 0x000fe20007f5e0ff */
[----:B------:R0:W-:Y:S01]  /*1d60*/  @!P1 STG.E [R4.64], R13 ;  /* 0x0000000d04009986 */ /* 0x0001e2000c101906 */
[----:B------:R-:W-:Y:S02]  /*1d70*/  IADD3.X R9, R11, c[0x0][0x1d4], RZ, P0, !PT ;  /* 0x000075000b097a10 */ /* 0x000fe400007fe4ff */
[----:B------:R-:W-:-:S02]  /*1d80*/  PLOP3.LUT P0, PT, PT, PT, UP0, 0x40, 0x0 ;  /* 0x000000000000781c */ /* 0x000fc40003f0e808 */
[----:B------:R-:W-:Y:S02]  /*1d90*/  IADD3 R10, P3, R3, c[0x0][0x1d8], RZ ;  /* 0x00007600030a7a10 */ /* 0x000fe40007f7e0ff */
[C---:B------:R-:W-:Y:S02]  /*1da0*/  IADD3.X R7, R11.reuse, c[0x0][0x1cc], RZ, P2, !PT ;  /* 0x000073000b077a10 */ /* 0x040fe400017fe4ff */
[----:B------:R-:W-:-:S03]  /*1db0*/  IADD3.X R11, R11, c[0x0][0x1dc], RZ, P3, !PT ;  /* 0x000077000b0b7a10 */ /* 0x000fc60001ffe4ff */
[----:B------:R0:W-:Y:S04]  /*1dc0*/  @!P1 STG.E [R6.64], R13 ;  /* 0x0000000d06009986 */ /* 0x0001e8000c101906 */
[----:B------:R0:W-:Y:S04]  /*1dd0*/  @!P1 STG.E [R8.64], R13 ;  /* 0x0000000d08009986 */ /* 0x0001e8000c101906 */
[----:B------:R0:W-:Y:S01]  /*1de0*/  @!P1 STG.E [R10.64], R13 ;  /* 0x0000000d0a009986 */ /* 0x0001e2000c101906 */
[----:B------:R-:W-:Y:S05]  /*1df0*/  @P0 BRA `(.L_x_2) ;  /* 0xfffffb7000000947 */ /* 0x000fea000383ffff */
[----:B------:R-:W-:Y:S05]  /*1e00*/  EXIT ;  /* 0x000000000000794d */ /* 0x000fea0003800000 */
.L_x_3:
[----:B------:R-:W-:-:S00]  /*1e10*/  BRA `(.L_x_3) ;  /* 0xfffffff000007947 */ /* 0x000fc0000383ffff */
[----:B------:R-:W-:-:S00]  /*1e20*/  NOP ;  /* 0x0000000000007918 */ /* 0x000fc00000000000 */
        /* <DEDUP_REMOVED lines=13> */
.L_x_4:


//--------------------- .nv.global.init           --------------------------
	.section	.nv.global.init,"aw",@progbits
.nv.global.init:
	.type		_$_str,@object
	.size		_$_str,(.L_0 - _$_str)
_$_str:
        /*0000*/ 	.byte	0x5f, 0x5f, 0x43, 0x55, 0x44, 0x41, 0x5f, 0x46, 0x54, 0x5a, 0x00
.L_0:


//--------------------- .nv.shared.triton_red_fused__to_copy_add_amax_amin_clamp_mul_native_layer_norm_reciprocal_1 --------------------------
	.section	.nv.shared.triton_red_fused__to_copy_add_amax_amin_clamp_mul_native_layer_norm_reciprocal_1,"aw",@nobits
	.sectionflags	@""
	.align	16
